//
// Generated by NVIDIA NVVM Compiler
//
// Compiler Build ID: CL-36424714
// Cuda compilation tools, release 13.0, V13.0.88
// Based on NVVM 20.0.0
//

.version 9.0
.target sm_100
.address_size 64

.func  (.param .b32 func_retval0) _Z5game1i
(
	.param .b32 _Z5game1i_param_0
)
;
.extern .func  (.param .b32 func_retval0) vprintf
(
	.param .b64 vprintf_param_0,
	.param .b64 vprintf_param_1
)
;
.global .align 8 .u64 game1_d = _Z5game1i;
.global .align 1 .b8 $str$4[9] = {105, 110, 32, 103, 97, 109, 101, 10};
.extern .shared .align 16 .b8 s[];
.global .align 1 .b8 $str$5[4] = {37, 100, 10};

.func  (.param .b32 func_retval0) _Z5game1i(
	.param .b32 _Z5game1i_param_0
)
{
	.reg .b32 	%r<4>;
	.reg .b64 	%rd<3>;

	mov.u64 	%rd1, $str$4;
	cvta.global.u64 	%rd2, %rd1;
	{ // callseq 0, 0
	.param .b64 param0;
	st.param.b64 	[param0], %rd2;
	.param .b64 param1;
	st.param.b64 	[param1], 0;
	.param .b32 retval0;
	call.uni (retval0), 
	vprintf, 
	(
	param0, 
	param1
	);
	ld.param.b32 	%r1, [retval0];
	} // callseq 0
	mov.b32 	%r3, 0;
	st.param.b32 	[func_retval0], %r3;
	ret;

}
	// .globl	_Z14simulateSharediPKfS0_PKiS0_Pf
.visible .entry _Z14simulateSharediPKfS0_PKiS0_Pf(
	.param .u32 _Z14simulateSharediPKfS0_PKiS0_Pf_param_0,
	.param .u64 .ptr .align 1 _Z14simulateSharediPKfS0_PKiS0_Pf_param_1,
	.param .u64 .ptr .align 1 _Z14simulateSharediPKfS0_PKiS0_Pf_param_2,
	.param .u64 .ptr .align 1 _Z14simulateSharediPKfS0_PKiS0_Pf_param_3,
	.param .u64 .ptr .align 1 _Z14simulateSharediPKfS0_PKiS0_Pf_param_4,
	.param .u64 .ptr .align 1 _Z14simulateSharediPKfS0_PKiS0_Pf_param_5
)
{
	.reg .pred 	%p<41>;
	.reg .b32 	%r<228>;
	.reg .b32 	%f<54>;
	.reg .b64 	%rd<33>;

	ld.param.u32 	%r87, [_Z14simulateSharediPKfS0_PKiS0_Pf_param_0];
	ld.param.u64 	%rd5, [_Z14simulateSharediPKfS0_PKiS0_Pf_param_1];
	ld.param.u64 	%rd6, [_Z14simulateSharediPKfS0_PKiS0_Pf_param_2];
	ld.param.u64 	%rd7, [_Z14simulateSharediPKfS0_PKiS0_Pf_param_3];
	cvta.to.global.u64 	%rd1, %rd5;
	cvta.to.global.u64 	%rd2, %rd6;
	cvta.to.global.u64 	%rd3, %rd7;
	mov.u32 	%r1, %tid.x;
	mov.u32 	%r2, %ctaid.x;
	mov.u32 	%r3, %ntid.x;
	setp.ge.s32 	%p2, %r2, %r87;
	@%p2 bra 	$L__BB1_48;
	ld.global.u32 	%r4, [%rd3];
	ld.global.u32 	%r5, [%rd3+4];
	mul.lo.s32 	%r88, %r5, %r4;
	ld.global.u32 	%r6, [%rd3+8];
	mad.lo.s32 	%r7, %r6, %r5, %r88;
	add.s32 	%r89, %r5, %r4;
	add.s32 	%r8, %r6, %r89;
	setp.lt.s32 	%p3, %r7, 1;
	@%p3 bra 	$L__BB1_8;
	mul.lo.s32 	%r9, %r7, %r2;
	add.s32 	%r91, %r7, -1;
	div.u32 	%r92, %r91, %r3;
	add.s32 	%r10, %r92, 1;
	and.b32  	%r11, %r10, 3;
	setp.lt.u32 	%p4, %r92, 3;
	mov.b32 	%r204, 0;
	@%p4 bra 	$L__BB1_5;
	and.b32  	%r12, %r10, -4;
	mov.b32 	%r204, 0;
	mov.u32 	%r205, %r204;
$L__BB1_4:
	add.s32 	%r94, %r204, %r9;
	mul.wide.u32 	%rd8, %r94, 4;
	add.s64 	%rd9, %rd1, %rd8;
	ld.global.f32 	%f1, [%rd9];
	shl.b32 	%r95, %r204, 2;
	mov.u32 	%r96, s;
	add.s32 	%r97, %r96, %r95;
	st.shared.f32 	[%r97], %f1;
	add.s32 	%r98, %r94, %r3;
	mul.wide.u32 	%rd10, %r98, 4;
	add.s64 	%rd11, %rd1, %rd10;
	ld.global.f32 	%f2, [%rd11];
	shl.b32 	%r99, %r3, 2;
	add.s32 	%r100, %r97, %r99;
	st.shared.f32 	[%r100], %f2;
	add.s32 	%r101, %r98, %r3;
	mul.wide.u32 	%rd12, %r101, 4;
	add.s64 	%rd13, %rd1, %rd12;
	ld.global.f32 	%f3, [%rd13];
	add.s32 	%r102, %r100, %r99;
	st.shared.f32 	[%r102], %f3;
	add.s32 	%r103, %r101, %r3;
	mul.wide.u32 	%rd14, %r103, 4;
	add.s64 	%rd15, %rd1, %rd14;
	ld.global.f32 	%f4, [%rd15];
	add.s32 	%r104, %r102, %r99;
	st.shared.f32 	[%r104], %f4;
	add.s32 	%r204, %r99, %r204;
	add.s32 	%r205, %r205, 4;
	setp.eq.s32 	%p5, %r205, %r12;
	@%p5 bra 	$L__BB1_5;
	bra.uni 	$L__BB1_4;
$L__BB1_5:
	setp.eq.s32 	%p6, %r11, 0;
	@%p6 bra 	$L__BB1_8;
	mov.b32 	%r203, 0;
	mov.u32 	%r108, s;
$L__BB1_7:
	.pragma "nounroll";
	add.s32 	%r106, %r204, %r9;
	mul.wide.u32 	%rd16, %r106, 4;
	add.s64 	%rd17, %rd1, %rd16;
	ld.global.f32 	%f5, [%rd17];
	shl.b32 	%r107, %r204, 2;
	add.s32 	%r109, %r108, %r107;
	st.shared.f32 	[%r109], %f5;
	add.s32 	%r204, %r204, %r3;
	add.s32 	%r203, %r203, 1;
	setp.ne.s32 	%p7, %r203, %r11;
	@%p7 bra 	$L__BB1_7;
$L__BB1_8:
	shl.b32 	%r110, %r7, 2;
	mov.u32 	%r111, s;
	add.s32 	%r18, %r111, %r110;
	setp.lt.s32 	%p8, %r8, 1;
	@%p8 bra 	$L__BB1_15;
	mul.lo.s32 	%r19, %r8, %r2;
	add.s32 	%r113, %r8, -1;
	div.u32 	%r114, %r113, %r3;
	add.s32 	%r20, %r114, 1;
	and.b32  	%r21, %r20, 3;
	setp.lt.u32 	%p9, %r114, 3;
	mov.b32 	%r208, 0;
	@%p9 bra 	$L__BB1_12;
	and.b32  	%r22, %r20, -4;
	mov.b32 	%r208, 0;
	mov.u32 	%r207, %r208;
$L__BB1_11:
	add.s32 	%r116, %r208, %r19;
	mul.wide.u32 	%rd18, %r116, 4;
	add.s64 	%rd19, %rd2, %rd18;
	ld.global.f32 	%f6, [%rd19];
	shl.b32 	%r117, %r208, 2;
	add.s32 	%r118, %r18, %r117;
	st.shared.f32 	[%r118], %f6;
	add.s32 	%r119, %r116, %r3;
	mul.wide.u32 	%rd20, %r119, 4;
	add.s64 	%rd21, %rd2, %rd20;
	ld.global.f32 	%f7, [%rd21];
	shl.b32 	%r120, %r3, 2;
	add.s32 	%r121, %r118, %r120;
	st.shared.f32 	[%r121], %f7;
	add.s32 	%r122, %r119, %r3;
	mul.wide.u32 	%rd22, %r122, 4;
	add.s64 	%rd23, %rd2, %rd22;
	ld.global.f32 	%f8, [%rd23];
	add.s32 	%r123, %r121, %r120;
	st.shared.f32 	[%r123], %f8;
	add.s32 	%r124, %r122, %r3;
	mul.wide.u32 	%rd24, %r124, 4;
	add.s64 	%rd25, %rd2, %rd24;
	ld.global.f32 	%f9, [%rd25];
	add.s32 	%r125, %r123, %r120;
	st.shared.f32 	[%r125], %f9;
	add.s32 	%r208, %r120, %r208;
	add.s32 	%r207, %r207, 4;
	setp.ne.s32 	%p10, %r207, %r22;
	@%p10 bra 	$L__BB1_11;
$L__BB1_12:
	setp.eq.s32 	%p11, %r21, 0;
	@%p11 bra 	$L__BB1_15;
	mov.b32 	%r210, 0;
$L__BB1_14:
	.pragma "nounroll";
	add.s32 	%r127, %r208, %r19;
	mul.wide.u32 	%rd26, %r127, 4;
	add.s64 	%rd27, %rd2, %rd26;
	ld.global.f32 	%f10, [%rd27];
	shl.b32 	%r128, %r208, 2;
	add.s32 	%r129, %r18, %r128;
	st.shared.f32 	[%r129], %f10;
	add.s32 	%r208, %r208, %r3;
	add.s32 	%r210, %r210, 1;
	setp.ne.s32 	%p12, %r210, %r21;
	@%p12 bra 	$L__BB1_14;
$L__BB1_15:
	shl.b32 	%r131, %r8, 2;
	add.s32 	%r36, %r18, %r131;
	bar.sync 	0;
	add.s32 	%r132, %r4, %r6;
	mul.lo.s32 	%r133, %r5, %r132;
	shl.b32 	%r134, %r133, 2;
	shl.b32 	%r135, %r1, 2;
	add.s32 	%r136, %r134, %r135;
	add.s32 	%r137, %r136, %r131;
	add.s32 	%r37, %r111, %r137;
	shl.b32 	%r38, %r3, 2;
	mov.b32 	%r211, 0;
$L__BB1_16:
	ld.global.u32 	%r40, [%rd3];
	setp.ge.s32 	%p13, %r1, %r40;
	mov.u32 	%r212, %r37;
	mov.u32 	%r213, %r1;
	@%p13 bra 	$L__BB1_17;
	bra.uni 	$L__BB1_49;
$L__BB1_17:
	mov.b32 	%r214, 0;
	mov.b64 	%rd32, 0;
	mov.pred 	%p40, -1;
	mov.u32 	%r215, %r214;
	mov.u32 	%r216, %r214;
$L__BB1_18:
	mov.pred 	%p1, %p40;
	shl.b64 	%rd29, %rd32, 2;
	add.s64 	%rd30, %rd3, %rd29;
	ld.global.u32 	%r48, [%rd30];
	ld.global.u32 	%r49, [%rd30+4];
	add.s32 	%r215, %r48, %r215;
	add.s32 	%r51, %r48, %r214;
	shl.b32 	%r141, %r51, 2;
	add.s32 	%r52, %r36, %r141;
	setp.ge.s32 	%p16, %r1, %r49;
	mov.u32 	%r217, %r1;
	@%p16 bra 	$L__BB1_19;
	bra.uni 	$L__BB1_50;
$L__BB1_19:
	setp.lt.s32 	%p18, %r48, 1;
	@%p18 bra 	$L__BB1_43;
	and.b32  	%r53, %r48, 3;
	setp.lt.u32 	%p19, %r48, 4;
	mov.b32 	%r223, 0;
	@%p19 bra 	$L__BB1_32;
	and.b32  	%r223, %r48, 2147483644;
	mov.b32 	%r218, 0;
$L__BB1_22:
	.pragma "nounroll";
	setp.ge.s32 	%p20, %r1, %r49;
	@%p20 bra 	$L__BB1_31;
	add.s32 	%r149, %r218, %r214;
	shl.b32 	%r150, %r149, 2;
	add.s32 	%r58, %r36, %r150;
	mad.lo.s32 	%r59, %r218, %r49, %r216;
	mov.u32 	%r219, %r1;
$L__BB1_24:
	ld.shared.f32 	%f12, [%r58];
	add.s32 	%r151, %r59, %r219;
	shl.b32 	%r152, %r151, 2;
	add.s32 	%r154, %r111, %r152;
	ld.shared.f32 	%f13, [%r154];
	shl.b32 	%r155, %r219, 2;
	add.s32 	%r156, %r52, %r155;
	ld.shared.f32 	%f14, [%r156];
	fma.rn.f32 	%f15, %f12, %f13, %f14;
	st.shared.f32 	[%r156], %f15;
	add.s32 	%r219, %r219, %r3;
	setp.lt.s32 	%p21, %r219, %r49;
	@%p21 bra 	$L__BB1_24;
	add.s32 	%r62, %r59, %r49;
	mov.u32 	%r220, %r1;
$L__BB1_26:
	ld.shared.f32 	%f16, [%r58+4];
	add.s32 	%r157, %r62, %r220;
	shl.b32 	%r158, %r157, 2;
	add.s32 	%r160, %r111, %r158;
	ld.shared.f32 	%f17, [%r160];
	shl.b32 	%r161, %r220, 2;
	add.s32 	%r162, %r52, %r161;
	ld.shared.f32 	%f18, [%r162];
	fma.rn.f32 	%f19, %f16, %f17, %f18;
	st.shared.f32 	[%r162], %f19;
	add.s32 	%r220, %r220, %r3;
	setp.lt.s32 	%p22, %r220, %r49;
	@%p22 bra 	$L__BB1_26;
	add.s32 	%r65, %r62, %r49;
	mov.u32 	%r221, %r1;
$L__BB1_28:
	ld.shared.f32 	%f20, [%r58+8];
	add.s32 	%r163, %r65, %r221;
	shl.b32 	%r164, %r163, 2;
	add.s32 	%r166, %r111, %r164;
	ld.shared.f32 	%f21, [%r166];
	shl.b32 	%r167, %r221, 2;
	add.s32 	%r168, %r52, %r167;
	ld.shared.f32 	%f22, [%r168];
	fma.rn.f32 	%f23, %f20, %f21, %f22;
	st.shared.f32 	[%r168], %f23;
	add.s32 	%r221, %r221, %r3;
	setp.lt.s32 	%p23, %r221, %r49;
	@%p23 bra 	$L__BB1_28;
	add.s32 	%r68, %r65, %r49;
	mov.u32 	%r222, %r1;
$L__BB1_30:
	ld.shared.f32 	%f24, [%r58+12];
	add.s32 	%r169, %r68, %r222;
	shl.b32 	%r170, %r169, 2;
	add.s32 	%r172, %r111, %r170;
	ld.shared.f32 	%f25, [%r172];
	shl.b32 	%r173, %r222, 2;
	add.s32 	%r174, %r52, %r173;
	ld.shared.f32 	%f26, [%r174];
	fma.rn.f32 	%f27, %f24, %f25, %f26;
	st.shared.f32 	[%r174], %f27;
	add.s32 	%r222, %r222, %r3;
	setp.lt.s32 	%p24, %r222, %r49;
	@%p24 bra 	$L__BB1_30;
$L__BB1_31:
	add.s32 	%r218, %r218, 4;
	setp.ne.s32 	%p25, %r218, %r223;
	@%p25 bra 	$L__BB1_22;
$L__BB1_32:
	setp.eq.s32 	%p26, %r53, 0;
	@%p26 bra 	$L__BB1_43;
	setp.ge.s32 	%p27, %r1, %r49;
	add.s32 	%r175, %r223, %r214;
	shl.b32 	%r176, %r175, 2;
	add.s32 	%r73, %r36, %r176;
	@%p27 bra 	$L__BB1_36;
	mad.lo.s32 	%r74, %r223, %r49, %r216;
	mov.u32 	%r224, %r1;
$L__BB1_35:
	ld.shared.f32 	%f28, [%r73];
	add.s32 	%r177, %r74, %r224;
	shl.b32 	%r178, %r177, 2;
	add.s32 	%r180, %r111, %r178;
	ld.shared.f32 	%f29, [%r180];
	shl.b32 	%r181, %r224, 2;
	add.s32 	%r182, %r52, %r181;
	ld.shared.f32 	%f30, [%r182];
	fma.rn.f32 	%f31, %f28, %f29, %f30;
	st.shared.f32 	[%r182], %f31;
	add.s32 	%r224, %r224, %r3;
	setp.lt.s32 	%p28, %r224, %r49;
	@%p28 bra 	$L__BB1_35;
$L__BB1_36:
	setp.eq.s32 	%p29, %r53, 1;
	@%p29 bra 	$L__BB1_43;
	setp.ge.s32 	%p30, %r1, %r49;
	@%p30 bra 	$L__BB1_40;
	mad.lo.s32 	%r183, %r49, %r223, %r49;
	add.s32 	%r77, %r183, %r216;
	mov.u32 	%r225, %r1;
$L__BB1_39:
	ld.shared.f32 	%f32, [%r73+4];
	add.s32 	%r184, %r77, %r225;
	shl.b32 	%r185, %r184, 2;
	add.s32 	%r187, %r111, %r185;
	ld.shared.f32 	%f33, [%r187];
	shl.b32 	%r188, %r225, 2;
	add.s32 	%r189, %r52, %r188;
	ld.shared.f32 	%f34, [%r189];
	fma.rn.f32 	%f35, %f32, %f33, %f34;
	st.shared.f32 	[%r189], %f35;
	add.s32 	%r225, %r225, %r3;
	setp.lt.s32 	%p31, %r225, %r49;
	@%p31 bra 	$L__BB1_39;
$L__BB1_40:
	setp.ge.s32 	%p32, %r1, %r49;
	setp.eq.s32 	%p33, %r53, 2;
	or.pred  	%p34, %p33, %p32;
	@%p34 bra 	$L__BB1_43;
	add.s32 	%r190, %r223, 2;
	mad.lo.s32 	%r80, %r190, %r49, %r216;
	mov.u32 	%r226, %r1;
$L__BB1_42:
	ld.shared.f32 	%f36, [%r73+8];
	add.s32 	%r191, %r80, %r226;
	shl.b32 	%r192, %r191, 2;
	add.s32 	%r194, %r111, %r192;
	ld.shared.f32 	%f37, [%r194];
	shl.b32 	%r195, %r226, 2;
	add.s32 	%r196, %r52, %r195;
	ld.shared.f32 	%f38, [%r196];
	fma.rn.f32 	%f39, %f36, %f37, %f38;
	st.shared.f32 	[%r196], %f39;
	add.s32 	%r226, %r226, %r3;
	setp.lt.s32 	%p35, %r226, %r49;
	@%p35 bra 	$L__BB1_42;
$L__BB1_43:
	setp.ge.s32 	%p36, %r1, %r49;
	bar.sync 	0;
	@%p36 bra 	$L__BB1_46;
	mov.u32 	%r227, %r1;
$L__BB1_45:
	shl.b32 	%r197, %r227, 2;
	add.s32 	%r198, %r52, %r197;
	ld.shared.f32 	%f40, [%r198];
	fma.rn.f32 	%f41, %f40, 0fBBBB989D, 0f3F000000;
	cvt.sat.f32.f32 	%f42, %f41;
	mov.f32 	%f43, 0f4B400001;
	mov.f32 	%f44, 0f437C0000;
	fma.rm.f32 	%f45, %f42, %f44, %f43;
	add.f32 	%f46, %f45, 0fCB40007F;
	neg.f32 	%f47, %f46;
	fma.rn.f32 	%f48, %f40, 0fBFB8AA3B, %f47;
	fma.rn.f32 	%f49, %f40, 0fB2A57060, %f48;
	mov.b32 	%r199, %f45;
	shl.b32 	%r200, %r199, 23;
	mov.b32 	%f50, %r200;
	ex2.approx.ftz.f32 	%f51, %f49;
	fma.rn.f32 	%f52, %f51, %f50, 0f3F800000;
	rcp.rn.f32 	%f53, %f52;
	st.shared.f32 	[%r198], %f53;
	add.s32 	%r227, %r227, %r3;
	setp.lt.s32 	%p37, %r227, %r49;
	@%p37 bra 	$L__BB1_45;
$L__BB1_46:
	mad.lo.s32 	%r216, %r49, %r48, %r216;
	mov.b64 	%rd32, 1;
	mov.pred 	%p40, 0;
	mov.u32 	%r214, %r51;
	@%p1 bra 	$L__BB1_18;
	add.s32 	%r211, %r211, 1;
	setp.ne.s32 	%p39, %r211, 500;
	@%p39 bra 	$L__BB1_16;
$L__BB1_48:
	ret;
$L__BB1_49:
	mov.b32 	%r139, 1056964608;
	st.shared.u32 	[%r212], %r139;
	add.s32 	%r213, %r213, %r3;
	add.s32 	%r212, %r212, %r38;
	setp.lt.s32 	%p14, %r213, %r40;
	@%p14 bra 	$L__BB1_49;
	bra.uni 	$L__BB1_17;
$L__BB1_50:
	add.s32 	%r142, %r217, %r215;
	shl.b32 	%r143, %r142, 2;
	add.s32 	%r144, %r18, %r143;
	ld.shared.f32 	%f11, [%r144];
	shl.b32 	%r145, %r217, 2;
	add.s32 	%r146, %r52, %r145;
	st.shared.f32 	[%r146], %f11;
	add.s32 	%r217, %r217, %r3;
	setp.lt.s32 	%p17, %r217, %r49;
	@%p17 bra 	$L__BB1_50;
	bra.uni 	$L__BB1_19;

}
	// .globl	_Z11game_kernelPFiiE
.visible .entry _Z11game_kernelPFiiE(
	.param .u64 .ptr .align 1 _Z11game_kernelPFiiE_param_0
)
{
	.local .align 8 .b8 	__local_depot2[8];
	.reg .b64 	%SP;
	.reg .b64 	%SPL;
	.reg .b32 	%r<9>;
	.reg .b64 	%rd<6>;

	mov.u64 	%SPL, __local_depot2;
	cvta.local.u64 	%SP, %SPL;
	ld.param.u64 	%rd1, [_Z11game_kernelPFiiE_param_0];
	add.u64 	%rd2, %SP, 0;
	add.u64 	%rd3, %SPL, 0;
	mov.u32 	%r1, %tid.x;
	mov.u32 	%r2, %ctaid.x;
	mov.u32 	%r3, %ntid.x;
	mad.lo.s32 	%r4, %r2, %r3, %r1;
	{ // callseq 1, 0
	.param .b32 param0;
	st.param.b32 	[param0], %r4;
	.param .b32 retval0;
	prototype_1 : .callprototype (.param .b32 _) _ (.param .b32 _);
	call (retval0), 
	%rd1, 
	(
	param0
	)
	, prototype_1;
	ld.param.b32 	%r5, [retval0];
	} // callseq 1
	st.local.u32 	[%rd3], %r5;
	mov.u64 	%rd4, $str$5;
	cvta.global.u64 	%rd5, %rd4;
	{ // callseq 2, 0
	.param .b64 param0;
	st.param.b64 	[param0], %rd5;
	.param .b64 param1;
	st.param.b64 	[param1], %rd2;
	.param .b32 retval0;
	call.uni (retval0), 
	vprintf, 
	(
	param0, 
	param1
	);
	ld.param.b32 	%r7, [retval0];
	} // callseq 2
	ret;

}


// ===== COMPILED SASS (sm_100) =====

	.target	sm_100

	.elftype	@"ET_EXEC"


//--------------------- .note.nv.tkinfo           --------------------------
	.section	.note.nv.tkinfo,"",@"SHT_NOTE"
	.sectionflags	@"SHF_NOTE_NV_TKINFO"
	.tkinfo
        /*0018*/ 	.word	0x00000002
        /*0030*/ 	.string	""
        /*0030*/ 	.string	"ptxas"
        /*0030*/ 	.string	"Cuda compilation tools, release 13.0, V13.0.88"
        /*0030*/ 	.string	"Build cuda_13.0.r13.0/compiler.36424714_0"
        /*0030*/ 	.string	"-arch sm_100 -m 64 "



//--------------------- .note.nv.cuinfo           --------------------------
	.section	.note.nv.cuinfo,"",@"SHT_NOTE"
	.sectionflags	@"SHF_NOTE_NV_CUINFO"
        /*0018*/ 	.short	0x0002
        /*001a*/ 	.short	0x0064
        /*001c*/ 	.short	0x0082
	.zero		2


//--------------------- .nv.info                  --------------------------
	.section	.nv.info,"",@"SHT_CUDA_INFO"
	.align	4


	//----- nvinfo : EIATTR_REGCOUNT
	.align		4
        /*0000*/ 	.byte	0x04, 0x2f
        /*0002*/ 	.short	(.L_4 - .L_3)
	.align		4
.L_3:
        /*0004*/ 	.word	index@(_Z14simulateSharediPKfS0_PKiS0_Pf)
        /*0008*/ 	.word	0x00000020


	//----- nvinfo : EIATTR_FRAME_SIZE
	.align		4
.L_4:
        /*000c*/ 	.byte	0x04, 0x11
        /*000e*/ 	.short	(.L_6 - .L_5)
	.align		4
.L_5:
        /*0010*/ 	.word	index@($__internal_0_$__cuda_sm20_rcp_rn_f32_slowpath)
        /*0014*/ 	.word	0x00000000


	//----- nvinfo : EIATTR_FRAME_SIZE
	.align		4
.L_6:
        /*0018*/ 	.byte	0x04, 0x11
        /*001a*/ 	.short	(.L_8 - .L_7)
	.align		4
.L_7:
        /*001c*/ 	.word	index@(_Z14simulateSharediPKfS0_PKiS0_Pf)
        /*0020*/ 	.word	0x00000000


	//----- nvinfo : EIATTR_REGCOUNT
	.align		4
.L_8:
        /*0024*/ 	.byte	0x04, 0x2f
        /*0026*/ 	.short	(.L_10 - .L_9)
	.align		4
.L_9:
        /*0028*/ 	.word	index@(_Z11game_kernelPFiiE)
        /*002c*/ 	.word	0x00000018


	//----- nvinfo : EIATTR_FRAME_SIZE
	.align		4
.L_10:
        /*0030*/ 	.byte	0x04, 0x11
        /*0032*/ 	.short	(.L_12 - .L_11)
	.align		4
.L_11:
        /*0034*/ 	.word	index@($_Z11game_kernelPFiiE$_Z5game1i)
        /*0038*/ 	.word	0x00000018


	//----- nvinfo : EIATTR_FRAME_SIZE
	.align		4
.L_12:
        /*003c*/ 	.byte	0x04, 0x11
        /*003e*/ 	.short	(.L_14 - .L_13)
	.align		4
.L_13:
        /*0040*/ 	.word	index@(_Z11game_kernelPFiiE)
        /*0044*/ 	.word	0x00000018


	//----- nvinfo : EIATTR_MIN_STACK_SIZE
	.align		4
.L_14:
        /*0048*/ 	.byte	0x04, 0x12
        /*004a*/ 	.short	(.L_16 - .L_15)
	.align		4
.L_15:
        /*004c*/ 	.word	index@(_Z11game_kernelPFiiE)
        /*0050*/ 	.word	0x00000018


	//----- nvinfo : EIATTR_MIN_STACK_SIZE
	.align		4
.L_16:
        /*0054*/ 	.byte	0x04, 0x12
        /*0056*/ 	.short	(.L_18 - .L_17)
	.align		4
.L_17:
        /*0058*/ 	.word	index@(_Z14simulateSharediPKfS0_PKiS0_Pf)
        /*005c*/ 	.word	0x00000000
.L_18:


//--------------------- .nv.compat                --------------------------
	.section	.nv.compat,"",@"SHT_CUDA_COMPAT_INFO"
	.align	4
        /*0000*/ 	.byte	0x02, 0x09, 0x00, 0x00, 0x02, 0x02, 0x01, 0x00, 0x02, 0x05, 0x05, 0x00, 0x03, 0x07, 0x01, 0x01
        /*0010*/ 	.byte	0x02, 0x03, 0x00, 0x00, 0x02, 0x06, 0x01, 0x00, 0x04, 0x0b, 0x08, 0x00, 0x09, 0x00, 0x00, 0x00
        /*0020*/ 	.byte	0x00, 0x00, 0x00, 0x00


//--------------------- .nv.info._Z11game_kernelPFiiE --------------------------
	.section	.nv.info._Z11game_kernelPFiiE,"",@"SHT_CUDA_INFO"
	.sectionflags	@""
	.align	4


	//----- nvinfo : EIATTR_CUDA_API_VERSION
	.align		4
        /*0000*/ 	.byte	0x04, 0x37
        /*0002*/ 	.short	(.L_20 - .L_19)
.L_19:
        /*0004*/ 	.word	0x00000082


	//----- nvinfo : EIATTR_KPARAM_INFO
	.align		4
.L_20:
        /*0008*/ 	.byte	0x04, 0x17
        /*000a*/ 	.short	(.L_22 - .L_21)
.L_21:
        /*000c*/ 	.word	0x00000000
        /*0010*/ 	.short	0x0000
        /*0012*/ 	.short	0x0000
        /*0014*/ 	.byte	0x00, 0xf5, 0x21, 0x00


	//----- nvinfo : EIATTR_SPARSE_MMA_MASK
	.align		4
.L_22:
        /*0018*/ 	.byte	0x03, 0x50
        /*001a*/ 	.short	0x0000


	//----- nvinfo : EIATTR_MAXREG_COUNT
	.align		4
        /*001c*/ 	.byte	0x03, 0x1b
        /*001e*/ 	.short	0x00ff


	//----- nvinfo : EIATTR_EXTERNS
	.align		4
        /*0020*/ 	.byte	0x04, 0x0f
        /*0022*/ 	.short	(.L_24 - .L_23)


	//   ....[0]....
	.align		4
.L_23:
        /*0024*/ 	.word	index@(vprintf)


	//----- nvinfo : EIATTR_MERCURY_ISA_VERSION
	.align		4
.L_24:
        /*0028*/ 	.byte	0x03, 0x5f
        /*002a*/ 	.short	0x0101


	//----- nvinfo : EIATTR_VRC_CTA_INIT_COUNT
	.align		4
        /*002c*/ 	.byte	0x02, 0x4a
	.zero		1
	.zero		1


	//----- nvinfo : EIATTR_SYSCALL_OFFSETS
	.align		4
        /*0030*/ 	.byte	0x04, 0x46
        /*0032*/ 	.short	(.L_26 - .L_25)


	//   ....[0]....
.L_25:
        /*0034*/ 	.word	0x00000180


	//   ....[1]....
        /*0038*/ 	.word	0x00000270


	//----- nvinfo : EIATTR_EXIT_INSTR_OFFSETS
	.align		4
.L_26:
        /*003c*/ 	.byte	0x04, 0x1c
        /*003e*/ 	.short	(.L_28 - .L_27)


	//   ....[0]....
.L_27:
        /*0040*/ 	.word	0x00000190


	//----- nvinfo : EIATTR_CRS_STACK_SIZE
	.align		4
.L_28:
        /*0044*/ 	.byte	0x04, 0x1e
        /*0046*/ 	.short	(.L_30 - .L_29)
.L_29:
        /*0048*/ 	.word	0x00000000


	//----- nvinfo : EIATTR_CBANK_PARAM_SIZE
	.align		4
.L_30:
        /*004c*/ 	.byte	0x03, 0x19
        /*004e*/ 	.short	0x0008


	//----- nvinfo : EIATTR_PARAM_CBANK
	.align		4
        /*0050*/ 	.byte	0x04, 0x0a
        /*0052*/ 	.short	(.L_32 - .L_31)
	.align		4
.L_31:
        /*0054*/ 	.word	index@(.nv.constant0._Z11game_kernelPFiiE)
        /*0058*/ 	.short	0x0380
        /*005a*/ 	.short	0x0008


	//----- nvinfo : EIATTR_SW_WAR
	.align		4
.L_32:
        /*005c*/ 	.byte	0x04, 0x36
        /*005e*/ 	.short	(.L_34 - .L_33)
.L_33:
        /*0060*/ 	.word	0x00000008
.L_34:


//--------------------- .nv.info._Z14simulateSharediPKfS0_PKiS0_Pf --------------------------
	.section	.nv.info._Z14simulateSharediPKfS0_PKiS0_Pf,"",@"SHT_CUDA_INFO"
	.sectionflags	@""
	.align	4


	//----- nvinfo : EIATTR_CUDA_API_VERSION
	.align		4
        /*0000*/ 	.byte	0x04, 0x37
        /*0002*/ 	.short	(.L_36 - .L_35)
.L_35:
        /*0004*/ 	.word	0x00000082


	//----- nvinfo : EIATTR_KPARAM_INFO
	.align		4
.L_36:
        /*0008*/ 	.byte	0x04, 0x17
        /*000a*/ 	.short	(.L_38 - .L_37)
.L_37:
        /*000c*/ 	.word	0x00000000
        /*0010*/ 	.short	0x0005
        /*0012*/ 	.short	0x0028
        /*0014*/ 	.byte	0x00, 0xf5, 0x21, 0x00


	//----- nvinfo : EIATTR_KPARAM_INFO
	.align		4
.L_38:
        /*0018*/ 	.byte	0x04, 0x17
        /*001a*/ 	.short	(.L_40 - .L_39)
.L_39:
        /*001c*/ 	.word	0x00000000
        /*0020*/ 	.short	0x0004
        /*0022*/ 	.short	0x0020
        /*0024*/ 	.byte	0x00, 0xf5, 0x21, 0x00


	//----- nvinfo : EIATTR_KPARAM_INFO
	.align		4
.L_40:
        /*0028*/ 	.byte	0x04, 0x17
        /*002a*/ 	.short	(.L_42 - .L_41)
.L_41:
        /*002c*/ 	.word	0x00000000
        /*0030*/ 	.short	0x0003
        /*0032*/ 	.short	0x0018
        /*0034*/ 	.byte	0x00, 0xf5, 0x21, 0x00


	//----- nvinfo : EIATTR_KPARAM_INFO
	.align		4
.L_42:
        /*0038*/ 	.byte	0x04, 0x17
        /*003a*/ 	.short	(.L_44 - .L_43)
.L_43:
        /*003c*/ 	.word	0x00000000
        /*0040*/ 	.short	0x0002
        /*0042*/ 	.short	0x0010
        /*0044*/ 	.byte	0x00, 0xf5, 0x21, 0x00


	//----- nvinfo : EIATTR_KPARAM_INFO
	.align		4
.L_44:
        /*0048*/ 	.byte	0x04, 0x17
        /*004a*/ 	.short	(.L_46 - .L_45)
.L_45:
        /*004c*/ 	.word	0x00000000
        /*0050*/ 	.short	0x0001
        /*0052*/ 	.short	0x0008
        /*0054*/ 	.byte	0x00, 0xf5, 0x21, 0x00


	//----- nvinfo : EIATTR_KPARAM_INFO
	.align		4
.L_46:
        /*0058*/ 	.byte	0x04, 0x17
        /*005a*/ 	.short	(.L_48 - .L_47)
.L_47:
        /*005c*/ 	.word	0x00000000
        /*0060*/ 	.short	0x0000
        /*0062*/ 	.short	0x0000
        /*0064*/ 	.byte	0x00, 0xf0, 0x11, 0x00


	//----- nvinfo : EIATTR_SPARSE_MMA_MASK
	.align		4
.L_48:
        /*0068*/ 	.byte	0x03, 0x50
        /*006a*/ 	.short	0x0000


	//----- nvinfo : EIATTR_MAXREG_COUNT
	.align		4
        /*006c*/ 	.byte	0x03, 0x1b
        /*006e*/ 	.short	0x00ff


	//----- nvinfo : EIATTR_NUM_BARRIERS
	.align		4
        /*0070*/ 	.byte	0x02, 0x4c
        /*0072*/ 	.byte	0x01
	.zero		1


	//----- nvinfo : EIATTR_MERCURY_ISA_VERSION
	.align		4
        /*0074*/ 	.byte	0x03, 0x5f
        /*0076*/ 	.short	0x0101


	//----- nvinfo : EIATTR_VRC_CTA_INIT_COUNT
	.align		4
        /*0078*/ 	.byte	0x02, 0x4a
	.zero		1
	.zero		1


	//----- nvinfo : EIATTR_EXIT_INSTR_OFFSETS
	.align		4
        /*007c*/ 	.byte	0x04, 0x1c
        /*007e*/ 	.short	(.L_50 - .L_49)


	//   ....[0]....
.L_49:
        /*0080*/ 	.word	0x00000040


	//   ....[1]....
        /*0084*/ 	.word	0x00002b00


	//----- nvinfo : EIATTR_CRS_STACK_SIZE
	.align		4
.L_50:
        /*0088*/ 	.byte	0x04, 0x1e
        /*008a*/ 	.short	(.L_52 - .L_51)
.L_51:
        /*008c*/ 	.word	0x00000000


	//----- nvinfo : EIATTR_CBANK_PARAM_SIZE
	.align		4
.L_52:
        /*0090*/ 	.byte	0x03, 0x19
        /*0092*/ 	.short	0x0030


	//----- nvinfo : EIATTR_PARAM_CBANK
	.align		4
        /*0094*/ 	.byte	0x04, 0x0a
        /*0096*/ 	.short	(.L_54 - .L_53)
	.align		4
.L_53:
        /*0098*/ 	.word	index@(.nv.constant0._Z14simulateSharediPKfS0_PKiS0_Pf)
        /*009c*/ 	.short	0x0380
        /*009e*/ 	.short	0x0030


	//----- nvinfo : EIATTR_SW_WAR
	.align		4
.L_54:
        /*00a0*/ 	.byte	0x04, 0x36
        /*00a2*/ 	.short	(.L_56 - .L_55)
.L_55:
        /*00a4*/ 	.word	0x00000008
.L_56:


//--------------------- .nv.callgraph             --------------------------
	.section	.nv.callgraph,"",@"SHT_CUDA_CALLGRAPH"
	.align	4
	.sectionentsize	8
	.align		4
        /*0000*/ 	.word	0x00000000
	.align		4
        /*0004*/ 	.word	0xffffffff
	.align		4
        /*0008*/ 	.word	index@(_Z11game_kernelPFiiE)
	.align		4
        /*000c*/ 	.word	index@(vprintf)
	.align		4
        /*0010*/ 	.word	0x00000000
	.align		4
        /*0014*/ 	.word	0xfffffffe
	.align		4
        /*0018*/ 	.word	0x00000000
	.align		4
        /*001c*/ 	.word	0xfffffffd
	.align		4
        /*0020*/ 	.word	0x00000000
	.align		4
        /*0024*/ 	.word	0xfffffffc


//--------------------- .nv.constant4             --------------------------
	.section	.nv.constant4,"a",@progbits
	.align	8
	.align		8
.nv.constant4:
        /*0000*/ 	.dword	vprintf
	.align		8
        /*0008*/ 	.dword	game1_d
	.align		8
        /*0010*/ 	.dword	$str$4
	.align		8
        /*0018*/ 	.dword	$str$5


//--------------------- .nv.constant2._Z11game_kernelPFiiE --------------------------
	.section	.nv.constant2._Z11game_kernelPFiiE,"a",@progbits
	.sectionflags	@""
	.align	4
.nv.constant2._Z11game_kernelPFiiE:
        /*0000*/ 	.byte	0x01, 0x00, 0x00, 0x00, 0x00, 0x00, 0x00, 0x00, 0xa0, 0x01, 0x00, 0x00, 0x00, 0x00, 0x00, 0x00


//--------------------- .text._Z11game_kernelPFiiE --------------------------
	.section	.text._Z11game_kernelPFiiE,"ax",@progbits
	.align	128
        .global         _Z11game_kernelPFiiE
        .type           _Z11game_kernelPFiiE,@function
        .size           _Z11game_kernelPFiiE,(.L_x_57 - _Z11game_kernelPFiiE)
        .other          _Z11game_kernelPFiiE,@"STO_CUDA_ENTRY STV_DEFAULT"
_Z11game_kernelPFiiE:
.text._Z11game_kernelPFiiE:
[----:B------:R-:W0:Y:S08]  /*0000*/  LDC R1, c[0x0][0x37c] ;  /* 0x0000df00ff017b82 */ /* 0x000e300000000800 */
[----:B------:R-:W1:Y:S01]  /*0010*/  LDC R6, c[0x0][0x380] ;  /* 0x0000e000ff067b82 */ /* 0x000e620000000800 */
[----:B------:R-:W2:Y:S01]  /*0020*/  S2R R4, SR_TID.X ;  /* 0x0000000000047919 */ /* 0x000ea20000002100 */
[----:B------:R-:W3:Y:S01]  /*0030*/  LDCU UR5, c[0x0][0x2fc] ;  /* 0x00005f80ff0577ac */ /* 0x000ee20008000800 */
[----:B0-----:R-:W-:-:S02]  /*0040*/  VIADD R1, R1, 0xfffffff8 ;  /* 0xfffffff801017836 */ /* 0x001fc40000000000 */
[----:B------:R-:W-:Y:S01]  /*0050*/  HFMA2 R21, -RZ, RZ, 0, 0 ;  /* 0x00000000ff157431 */ /* 0x000fe200000001ff */
[----:B------:R-:W-:Y:S01]  /*0060*/  MOV R20, 0xf0 ;  /* 0x000000f000147802 */ /* 0x000fe20000000f00 */
[----:B------:R-:W0:Y:S01]  /*0070*/  LDCU UR4, c[0x0][0x2f8] ;  /* 0x00005f00ff0477ac */ /* 0x000e220008000800 */
[----:B------:R-:W2:Y:S08]  /*0080*/  S2UR UR6, SR_CTAID.X ;  /* 0x00000000000679c3 */ /* 0x000eb00000002500 */
[----:B------:R-:W2:Y:S08]  /*0090*/  LDC R3, c[0x0][0x360] ;  /* 0x0000d800ff037b82 */ /* 0x000eb00000000800 */
[----:B-1----:R-:W1:Y:S01]  /*00a0*/  LDC.64 R6, c[0x2][R6] ;  /* 0x0080000006067b82 */ /* 0x002e620000000a00 */
[----:B0-----:R-:W-:-:S05]  /*00b0*/  IADD3 R16, P0, PT, R1, UR4, RZ ;  /* 0x0000000401107c10 */ /* 0x001fca000ff1e0ff */
[----:B---3--:R-:W-:Y:S02]  /*00c0*/  IMAD.X R2, RZ, RZ, UR5, P0 ;  /* 0x00000005ff027e24 */ /* 0x008fe400080e06ff */
[----:B--2---:R-:W-:-:S07]  /*00d0*/  IMAD R4, R3, UR6, R4 ;  /* 0x0000000603047c24 */ /* 0x004fce000f8e0204 */
[----:B-1----:R-:W-:Y:S05]  /*00e0*/  CALL.REL.NOINC R6 `(_Z11game_kernelPFiiE) ;  /* 0xfffffffc06c47344 */ /* 0x002fea0003c3ffff */
[----:B------:R-:W-:Y:S01]  /*00f0*/  MOV R0, 0x0 ;  /* 0x0000000000007802 */ /* 0x000fe20000000f00 */
[----:B------:R-:W0:Y:S01]  /*0100*/  LDCU.64 UR4, c[0x4][0x18] ;  /* 0x01000300ff0477ac */ /* 0x000e220008000a00 */
[----:B------:R0:W-:Y:S01]  /*0110*/  STL [R1], R4 ;  /* 0x0000000401007387 */ /* 0x0001e20000100800 */
[----:B------:R-:W-:Y:S01]  /*0120*/  MOV R6, R16 ;  /* 0x0000001000067202 */ /* 0x000fe20000000f00 */
[----:B------:R1:W2:Y:S01]  /*0130*/  LDC.64 R8, c[0x4][R0] ;  /* 0x0100000000087b82 */ /* 0x0002a20000000a00 */
[----:B------:R-:W-:Y:S02]  /*0140*/  IMAD.MOV.U32 R7, RZ, RZ, R2 ;  /* 0x000000ffff077224 */ /* 0x000fe400078e0002 */
[----:B0-----:R-:W-:Y:S02]  /*0150*/  IMAD.U32 R4, RZ, RZ, UR4 ;  /* 0x00000004ff047e24 */ /* 0x001fe4000f8e00ff */
[----:B-1----:R-:W-:-:S07]  /*0160*/  IMAD.U32 R5, RZ, RZ, UR5 ;  /* 0x00000005ff057e24 */ /* 0x002fce000f8e00ff */
[----:B------:R-:W-:-:S07]  /*0170*/  LEPC R20, `(.L_x_0) ;  /* 0x000000001014794e */ /* 0x000fce0000000000 */
[----:B--2---:R-:W-:Y:S05]  /*0180*/  CALL.ABS.NOINC R8 ;  /* 0x0000000008007343 */ /* 0x004fea0003c00000 */
.L_x_0:
[----:B------:R-:W-:Y:S05]  /*0190*/  EXIT ;  /* 0x000000000000794d */ /* 0x000fea0003800000 */
        .type           $_Z11game_kernelPFiiE$_Z5game1i,@function
        .size           $_Z11game_kernelPFiiE$_Z5game1i,(.L_x_57 - $_Z11game_kernelPFiiE$_Z5game1i)
$_Z11game_kernelPFiiE$_Z5game1i:
[----:B------:R-:W-:-:S05]  /*01a0*/  VIADD R1, R1, 0xfffffff0 ;  /* 0xfffffff001017836 */ /* 0x000fca0000000000 */
[----:B------:R-:W-:Y:S04]  /*01b0*/  STL [R1+0x8], R17 ;  /* 0x0000081101007387 */ /* 0x000fe80000100800 */
[----:B------:R-:W-:Y:S04]  /*01c0*/  STL [R1+0x4], R16 ;  /* 0x0000041001007387 */ /* 0x000fe80000100800 */
[----:B------:R0:W-:Y:S01]  /*01d0*/  STL [R1], R2 ;  /* 0x0000000201007387 */ /* 0x0001e20000100800 */
[----:B------:R-:W-:Y:S01]  /*01e0*/  MOV R0, 0x0 ;  /* 0x0000000000007802 */ /* 0x000fe20000000f00 */
[----:B------:R-:W1:Y:S01]  /*01f0*/  LDCU.64 UR4, c[0x4][0x10] ;  /* 0x01000200ff0477ac */ /* 0x000e620008000a00 */
[----:B------:R-:W-:-:S02]  /*0200*/  CS2R R6, SRZ ;  /* 0x0000000000067805 */ /* 0x000fc4000001ff00 */
[----:B0-----:R0:W2:Y:S01]  /*0210*/  LDC.64 R2, c[0x4][R0] ;  /* 0x0100000000027b82 */ /* 0x0010a20000000a00 */
[----:B-1----:R-:W-:Y:S01]  /*0220*/  MOV R4, UR4 ;  /* 0x0000000400047c02 */ /* 0x002fe20008000f00 */
[----:B------:R-:W-:Y:S02]  /*0230*/  IMAD.U32 R5, RZ, RZ, UR5 ;  /* 0x00000005ff057e24 */ /* 0x000fe4000f8e00ff */
[----:B------:R-:W-:Y:S01]  /*0240*/  IMAD.MOV.U32 R16, RZ, RZ, R20 ;  /* 0x000000ffff107224 */ /* 0x000fe200078e0014 */
[----:B0-----:R-:W-:-:S07]  /*0250*/  MOV R17, R21 ;  /* 0x0000001500117202 */ /* 0x001fce0000000f00 */
[----:B------:R-:W-:-:S07]  /*0260*/  LEPC R20, `(.L_x_1) ;  /* 0x000000001014794e */ /* 0x000fce0000000000 */
[----:B--2---:R-:W-:Y:S05]  /*0270*/  CALL.ABS.NOINC R2 ;  /* 0x0000000002007343 */ /* 0x004fea0003c00000 */
.L_x_1:
[----:B------:R-:W-:Y:S01]  /*0280*/  IMAD.MOV.U32 R20, RZ, RZ, R16 ;  /* 0x000000ffff147224 */ /* 0x000fe200078e0010 */
[----:B------:R-:W-:Y:S01]  /*0290*/  MOV R21, R17 ;  /* 0x0000001100157202 */ /* 0x000fe20000000f00 */
[----:B------:R-:W2:Y:S01]  /*02a0*/  LDL R2, [R1] ;  /* 0x0000000001027983 */ /* 0x000ea20000100800 */
[----:B------:R-:W-:-:S03]  /*02b0*/  IMAD.MOV.U32 R4, RZ, RZ, RZ ;  /* 0x000000ffff047224 */ /* 0x000fc600078e00ff */
[----:B------:R-:W2:Y:S04]  /*02c0*/  LDL R16, [R1+0x4] ;  /* 0x0000040001107983 */ /* 0x000ea80000100800 */
[----:B------:R0:W2:Y:S02]  /*02d0*/  LDL R17, [R1+0x8] ;  /* 0x0000080001117983 */ /* 0x0000a40000100800 */
[----:B0-----:R-:W-:Y:S01]  /*02e0*/  IADD3 R1, PT, PT, R1, 0x10, RZ ;  /* 0x0000001001017810 */ /* 0x001fe20007ffe0ff */
[----:B--2---:R-:W-:Y:S06]  /*02f0*/  RET.REL.NODEC R20 `(_Z11game_kernelPFiiE) ;  /* 0xfffffffc14407950 */ /* 0x004fec0003c3ffff */
.L_x_2:
[----:B------:R-:W-:-:S00]  /*0300*/  BRA `(.L_x_2) ;  /* 0xfffffffc00fc7947 */ /* 0x000fc0000383ffff */
[----:B------:R-:W-:-:S00]  /*0310*/  NOP ;  /* 0x0000000000007918 */ /* 0x000fc00000000000 */
        /* <DEDUP_REMOVED lines=14> */
.L_x_57:


//--------------------- .text._Z14simulateSharediPKfS0_PKiS0_Pf --------------------------
	.section	.text._Z14simulateSharediPKfS0_PKiS0_Pf,"ax",@progbits
	.align	128
        .global         _Z14simulateSharediPKfS0_PKiS0_Pf
        .type           _Z14simulateSharediPKfS0_PKiS0_Pf,@function
        .size           _Z14simulateSharediPKfS0_PKiS0_Pf,(.L_x_58 - _Z14simulateSharediPKfS0_PKiS0_Pf)
        .other          _Z14simulateSharediPKfS0_PKiS0_Pf,@"STO_CUDA_ENTRY STV_DEFAULT"
_Z14simulateSharediPKfS0_PKiS0_Pf:
.text._Z14simulateSharediPKfS0_PKiS0_Pf:
[----:B------:R-:W-:Y:S08]  /*0000*/  LDC R1, c[0x0][0x37c] ;  /* 0x0000df00ff017b82 */ /* 0x000ff00000000800 */
[----:B------:R-:W0:Y:S08]  /*0010*/  S2UR UR5, SR_CTAID.X ;  /* 0x00000000000579c3 */ /* 0x000e300000002500 */
[----:B------:R-:W0:Y:S02]  /*0020*/  LDC R0, c[0x0][0x380] ;  /* 0x0000e000ff007b82 */ /* 0x000e240000000800 */
[----:B0-----:R-:W-:-:S13]  /*0030*/  ISETP.LE.AND P0, PT, R0, UR5, PT ;  /* 0x0000000500007c0c */ /* 0x001fda000bf03270 */
[----:B------:R-:W-:Y:S05]  /*0040*/  @P0 EXIT ;  /* 0x000000000000094d */ /* 0x000fea0003800000 */
[----:B------:R-:W0:Y:S01]  /*0050*/  LDC.64 R8, c[0x0][0x398] ;  /* 0x0000e600ff087b82 */ /* 0x000e220000000a00 */
[----:B------:R-:W0:Y:S02]  /*0060*/  LDCU.64 UR10, c[0x0][0x358] ;  /* 0x00006b00ff0a77ac */ /* 0x000e240008000a00 */
[----:B0-----:R-:W2:Y:S04]  /*0070*/  LDG.E R0, desc[UR10][R8.64] ;  /* 0x0000000a08007981 */ /* 0x001ea8000c1e1900 */
[----:B------:R-:W2:Y:S04]  /*0080*/  LDG.E R3, desc[UR10][R8.64+0x4] ;  /* 0x0000040a08037981 */ /* 0x000ea8000c1e1900 */
[----:B------:R-:W3:Y:S01]  /*0090*/  LDG.E R2, desc[UR10][R8.64+0x8] ;  /* 0x0000080a08027981 */ /* 0x000ee2000c1e1900 */
[----:B------:R-:W0:Y:S01]  /*00a0*/  LDC R4, c[0x0][0x360] ;  /* 0x0000d800ff047b82 */ /* 0x000e220000000800 */
[----:B--2---:R-:W-:-:S04]  /*00b0*/  IMAD R5, R0, R3, RZ ;  /* 0x0000000300057224 */ /* 0x004fc800078e02ff */
[----:B---3--:R-:W-:Y:S01]  /*00c0*/  IMAD R5, R3, R2, R5 ;  /* 0x0000000203057224 */ /* 0x008fe200078e0205 */
[----:B------:R-:W-:-:S04]  /*00d0*/  IADD3 R6, PT, PT, R2, R3, R0 ;  /* 0x0000000302067210 */ /* 0x000fc80007ffe000 */
[----:B------:R-:W-:-:S13]  /*00e0*/  ISETP.GE.AND P0, PT, R5, 0x1, PT ;  /* 0x000000010500780c */ /* 0x000fda0003f06270 */
[----:B0-----:R-:W-:Y:S05]  /*00f0*/  @!P0 BRA `(.L_x_3) ;  /* 0x0000000c00808947 */ /* 0x001fea0003800000 */
[----:B------:R-:W0:Y:S01]  /*0100*/  I2F.U32.RP R10, R4 ;  /* 0x00000004000a7306 */ /* 0x000e220000209000 */
[----:B------:R-:W-:Y:S01]  /*0110*/  ISETP.NE.U32.AND P2, PT, R4, RZ, PT ;  /* 0x000000ff0400720c */ /* 0x000fe20003f45070 */
[----:B------:R-:W-:-:S06]  /*0120*/  HFMA2 R26, -RZ, RZ, 0, 0 ;  /* 0x00000000ff1a7431 */ /* 0x000fcc00000001ff */
[----:B0-----:R-:W0:Y:S02]  /*0130*/  MUFU.RCP R10, R10 ;  /* 0x0000000a000a7308 */ /* 0x001e240000001000 */
[----:B0-----:R-:W-:-:S06]  /*0140*/  IADD3 R8, PT, PT, R10, 0xffffffe, RZ ;  /* 0x0ffffffe0a087810 */ /* 0x001fcc0007ffe0ff */
[----:B------:R0:W1:Y:S02]  /*0150*/  F2I.FTZ.U32.TRUNC.NTZ R9, R8 ;  /* 0x0000000800097305 */ /* 0x000064000021f000 */
[----:B0-----:R-:W-:Y:S01]  /*0160*/  IMAD.MOV.U32 R8, RZ, RZ, RZ ;  /* 0x000000ffff087224 */ /* 0x001fe200078e00ff */
[----:B-1----:R-:W-:-:S05]  /*0170*/  IADD3 R7, PT, PT, RZ, -R9, RZ ;  /* 0x80000009ff077210 */ /* 0x002fca0007ffe0ff */
[----:B------:R-:W-:-:S04]  /*0180*/  IMAD R7, R7, R4, RZ ;  /* 0x0000000407077224 */ /* 0x000fc800078e02ff */
[----:B------:R-:W-:Y:S01]  /*0190*/  IMAD.HI.U32 R12, R9, R7, R8 ;  /* 0x00000007090c7227 */ /* 0x000fe200078e0008 */
[----:B------:R-:W-:-:S05]  /*01a0*/  IADD3 R7, PT, PT, R5, -0x1, RZ ;  /* 0xffffffff05077810 */ /* 0x000fca0007ffe0ff */
[----:B------:R-:W-:-:S04]  /*01b0*/  IMAD.HI.U32 R12, R12, R7, RZ ;  /* 0x000000070c0c7227 */ /* 0x000fc800078e00ff */
[----:B------:R-:W-:-:S04]  /*01c0*/  IMAD.MOV R9, RZ, RZ, -R12 ;  /* 0x000000ffff097224 */ /* 0x000fc800078e0a0c */
[----:B------:R-:W-:-:S05]  /*01d0*/  IMAD R7, R4, R9, R7 ;  /* 0x0000000904077224 */ /* 0x000fca00078e0207 */
[----:B------:R-:W-:-:S13]  /*01e0*/  ISETP.GE.U32.AND P0, PT, R7, R4, PT ;  /* 0x000000040700720c */ /* 0x000fda0003f06070 */
[----:B------:R-:W-:Y:S01]  /*01f0*/  @P0 IADD3 R7, PT, PT, R7, -R4, RZ ;  /* 0x8000000407070210 */ /* 0x000fe20007ffe0ff */
[----:B------:R-:W-:-:S03]  /*0200*/  @P0 VIADD R12, R12, 0x1 ;  /* 0x000000010c0c0836 */ /* 0x000fc60000000000 */
[----:B------:R-:W-:Y:S01]  /*0210*/  ISETP.GE.U32.AND P1, PT, R7, R4, PT ;  /* 0x000000040700720c */ /* 0x000fe20003f26070 */
[----:B------:R-:W-:-:S12]  /*0220*/  IMAD R7, R5, UR5, RZ ;  /* 0x0000000505077c24 */ /* 0x000fd8000f8e02ff */
[----:B------:R-:W-:Y:S02]  /*0230*/  @P1 IADD3 R12, PT, PT, R12, 0x1, RZ ;  /* 0x000000010c0c1810 */ /* 0x000fe40007ffe0ff */
[----:B------:R-:W-:-:S04]  /*0240*/  @!P2 LOP3.LUT R12, RZ, R4, RZ, 0x33, !PT ;  /* 0x00000004ff0ca212 */ /* 0x000fc800078e33ff */
[C---:B------:R-:W-:Y:S01]  /*0250*/  ISETP.GE.U32.AND P0, PT, R12.reuse, 0x3, PT ;  /* 0x000000030c00780c */ /* 0x040fe20003f06070 */
[----:B------:R-:W-:-:S05]  /*0260*/  VIADD R10, R12, 0x1 ;  /* 0x000000010c0a7836 */ /* 0x000fca0000000000 */
[----:B------:R-:W-:-:S07]  /*0270*/  LOP3.LUT R9, R10, 0x3, RZ, 0xc0, !PT ;  /* 0x000000030a097812 */ /* 0x000fce00078ec0ff */
[----:B------:R-:W-:Y:S05]  /*0280*/  @!P0 BRA `(.L_x_4) ;  /* 0x0000000800dc8947 */ /* 0x000fea0003800000 */
[----:B------:R-:W-:Y:S01]  /*0290*/  LOP3.LUT R10, R10, 0xfffffffc, RZ, 0xc0, !PT ;  /* 0xfffffffc0a0a7812 */ /* 0x000fe200078ec0ff */
[----:B------:R-:W-:Y:S01]  /*02a0*/  UMOV UR4, URZ ;  /* 0x000000ff00047c82 */ /* 0x000fe20008000000 */
[----:B------:R-:W-:Y:S02]  /*02b0*/  IMAD.MOV.U32 R26, RZ, RZ, RZ ;  /* 0x000000ffff1a7224 */ /* 0x000fe400078e00ff */
[----:B------:R-:W-:-:S13]  /*02c0*/  ISETP.GT.AND P0, PT, R10, RZ, PT ;  /* 0x000000ff0a00720c */ /* 0x000fda0003f04270 */
[----:B------:R-:W-:Y:S05]  /*02d0*/  @!P0 BRA `(.L_x_5) ;  /* 0x0000000800588947 */ /* 0x000fea0003800000 */
[----:B------:R-:W-:Y:S02]  /*02e0*/  IADD3 R8, PT, PT, R10, -UR4, RZ ;  /* 0x800000040a087c10 */ /* 0x000fe4000fffe0ff */
[----:B------:R-:W-:Y:S02]  /*02f0*/  PLOP3.LUT P0, PT, PT, PT, PT, 0x80, 0x8 ;  /* 0x000000000008781c */ /* 0x000fe40003f0f070 */
[----:B------:R-:W-:-:S13]  /*0300*/  ISETP.GT.AND P1, PT, R8, 0xc, PT ;  /* 0x0000000c0800780c */ /* 0x000fda0003f24270 */
[----:B------:R-:W-:Y:S05]  /*0310*/  @!P1 BRA `(.L_x_6) ;  /* 0x0000000400749947 */ /* 0x000fea0003800000 */
[----:B------:R-:W0:Y:S01]  /*0320*/  S2R R8, SR_CgaCtaId ;  /* 0x0000000000087919 */ /* 0x000e220000008800 */
[----:B------:R-:W1:Y:S01]  /*0330*/  LDC.64 R12, c[0x0][0x388] ;  /* 0x0000e200ff0c7b82 */ /* 0x000e620000000a00 */
[----:B------:R-:W-:Y:S02]  /*0340*/  MOV R11, 0x400 ;  /* 0x00000400000b7802 */ /* 0x000fe40000000f00 */
[----:B------:R-:W-:Y:S02]  /*0350*/  PLOP3.LUT P0, PT, PT, PT, PT, 0x8, 0x80 ;  /* 0x000000000080781c */ /* 0x000fe40003f0e170 */
[----:B0-----:R-:W-:Y:S01]  /*0360*/  LEA R11, R8, R11, 0x18 ;  /* 0x0000000b080b7211 */ /* 0x001fe200078ec0ff */
[----:B------:R-:W-:-:S10]  /*0370*/  VIADD R8, R10, 0xfffffff4 ;  /* 0xfffffff40a087836 */ /* 0x000fd40000000000 */
.L_x_7:
[----:B0-----:R-:W-:-:S05]  /*0380*/  IADD3 R15, PT, PT, R7, R26, RZ ;  /* 0x0000001a070f7210 */ /* 0x001fca0007ffe0ff */
[----:B------:R-:W-:Y:S02]  /*0390*/  IMAD.IADD R29, R4, 0x1, R15 ;  /* 0x00000001041d7824 */ /* 0x000fe400078e020f */
[----:B-1----:R-:W-:-:S03]  /*03a0*/  IMAD.WIDE.U32 R14, R15, 0x4, R12 ;  /* 0x000000040f0e7825 */ /* 0x002fc600078e000c */
[C---:B------:R-:W-:Y:S01]  /*03b0*/  IADD3 R21, PT, PT, R4.reuse, R29, RZ ;  /* 0x0000001d04157210 */ /* 0x040fe20007ffe0ff */
[----:B------:R-:W-:Y:S01]  /*03c0*/  IMAD.WIDE.U32 R28, R29, 0x4, R12 ;  /* 0x000000041d1c7825 */ /* 0x000fe200078e000c */
[----:B------:R-:W2:Y:S03]  /*03d0*/  LDG.E R17, desc[UR10][R14.64] ;  /* 0x0000000a0e117981 */ /* 0x000ea6000c1e1900 */
[C---:B------:R-:W-:Y:S01]  /*03e0*/  IMAD.IADD R19, R4.reuse, 0x1, R21 ;  /* 0x0000000104137824 */ /* 0x040fe200078e0215 */
[----:B------:R-:W-:Y:S01]  /*03f0*/  LEA R22, R4, R26, 0x2 ;  /* 0x0000001a04167211 */ /* 0x000fe200078e10ff */
[--C-:B------:R-:W-:Y:S01]  /*0400*/  IMAD.WIDE.U32 R20, R21, 0x4, R12.reuse ;  /* 0x0000000415147825 */ /* 0x100fe200078e000c */
[----:B------:R-:W3:Y:S03]  /*0410*/  LDG.E R28, desc[UR10][R28.64] ;  /* 0x0000000a1c1c7981 */ /* 0x000ee6000c1e1900 */
[----:B------:R-:W-:-:S04]  /*0420*/  IMAD.WIDE.U32 R18, R19, 0x4, R12 ;  /* 0x0000000413127825 */ /* 0x000fc800078e000c */
[----:B------:R-:W-:Y:S01]  /*0430*/  IMAD.IADD R23, R7, 0x1, R22 ;  /* 0x0000000107177824 */ /* 0x000fe200078e0216 */
[----:B------:R-:W4:Y:S04]  /*0440*/  LDG.E R27, desc[UR10][R18.64] ;  /* 0x0000000a121b7981 */ /* 0x000f28000c1e1900 */
[----:B------:R0:W5:Y:S01]  /*0450*/  LDG.E R29, desc[UR10][R20.64] ;  /* 0x0000000a141d7981 */ /* 0x000162000c1e1900 */
[----:B------:R-:W-:Y:S01]  /*0460*/  IMAD.WIDE.U32 R24, R23, 0x4, R12 ;  /* 0x0000000417187825 */ /* 0x000fe200078e000c */
[----:B------:R-:W-:-:S04]  /*0470*/  IADD3 R23, PT, PT, R4, R23, RZ ;  /* 0x0000001704177210 */ /* 0x000fc80007ffe0ff */
[----:B------:R-:W4:Y:S01]  /*0480*/  LDG.E R15, desc[UR10][R24.64] ;  /* 0x0000000a180f7981 */ /* 0x000f22000c1e1900 */
[----:B0-----:R-:W-:-:S04]  /*0490*/  IMAD.WIDE.U32 R20, R23, 0x4, R12 ;  /* 0x0000000417147825 */ /* 0x001fc800078e000c */
[----:B------:R-:W-:Y:S01]  /*04a0*/  IMAD.IADD R23, R4, 0x1, R23 ;  /* 0x0000000104177824 */ /* 0x000fe200078e0217 */
[----:B------:R0:W4:Y:S03]  /*04b0*/  LDG.E R14, desc[UR10][R20.64] ;  /* 0x0000000a140e7981 */ /* 0x000126000c1e1900 */
[----:B------:R-:W-:-:S05]  /*04c0*/  IMAD.WIDE.U32 R18, R23, 0x4, R12 ;  /* 0x0000000417127825 */ /* 0x000fca00078e000c */
[----:B------:R1:W4:Y:S01]  /*04d0*/  LDG.E R16, desc[UR10][R18.64] ;  /* 0x0000000a12107981 */ /* 0x000322000c1e1900 */
[----:B0-----:R-:W-:Y:S02]  /*04e0*/  LEA R20, R26, R11, 0x2 ;  /* 0x0000000b1a147211 */ /* 0x001fe400078e10ff */
[----:B------:R-:W-:-:S03]  /*04f0*/  LEA R26, R4, R22, 0x2 ;  /* 0x00000016041a7211 */ /* 0x000fc600078e10ff */
[----:B-1----:R-:W-:Y:S01]  /*0500*/  IMAD R19, R4, 0x4, R20 ;  /* 0x0000000404137824 */ /* 0x002fe200078e0214 */
[----:B------:R-:W-:-:S03]  /*0510*/  IADD3 R25, PT, PT, R7, R26, RZ ;  /* 0x0000001a07197210 */ /* 0x000fc60007ffe0ff */
[----:B------:R-:W-:-:S04]  /*0520*/  IMAD R18, R4, 0x4, R19 ;  /* 0x0000000404127824 */ /* 0x000fc800078e0213 */
[----:B------:R-:W-:Y:S01]  /*0530*/  IMAD R21, R4, 0x4, R18 ;  /* 0x0000000404157824 */ /* 0x000fe200078e0212 */
[----:B------:R-:W-:Y:S01]  /*0540*/  LEA R22, R22, R11, 0x2 ;  /* 0x0000000b16167211 */ /* 0x000fe200078e10ff */
[----:B--2---:R0:W-:Y:S04]  /*0550*/  STS [R20], R17 ;  /* 0x0000001114007388 */ /* 0x0041e80000000800 */
[----:B---3--:R-:W-:Y:S01]  /*0560*/  STS [R19], R28 ;  /* 0x0000001c13007388 */ /* 0x008fe20000000800 */
[----:B0-----:R-:W-:Y:S01]  /*0570*/  IADD3 R17, PT, PT, R4, R25, RZ ;  /* 0x0000001904117210 */ /* 0x001fe20007ffe0ff */
[----:B------:R-:W-:-:S06]  /*0580*/  IMAD.WIDE.U32 R24, R25, 0x4, R12 ;  /* 0x0000000419187825 */ /* 0x000fcc00078e000c */
[----:B------:R0:W2:Y:S04]  /*0590*/  LDG.E R24, desc[UR10][R24.64] ;  /* 0x0000000a18187981 */ /* 0x0000a8000c1e1900 */
[----:B-----5:R1:W-:Y:S04]  /*05a0*/  STS [R18], R29 ;  /* 0x0000001d12007388 */ /* 0x0203e80000000800 */
[----:B----4-:R3:W-:Y:S01]  /*05b0*/  STS [R21], R27 ;  /* 0x0000001b15007388 */ /* 0x0107e20000000800 */
[C---:B0-----:R-:W-:Y:S01]  /*05c0*/  IADD3 R25, PT, PT, R4.reuse, R23, RZ ;  /* 0x0000001704197210 */ /* 0x041fe20007ffe0ff */
[----:B-1----:R-:W-:-:S02]  /*05d0*/  IMAD R18, R4, 0x4, R26 ;  /* 0x0000000404127824 */ /* 0x002fc400078e021a */
[----:B---3--:R-:W-:Y:S01]  /*05e0*/  IMAD.WIDE.U32 R20, R17, 0x4, R12 ;  /* 0x0000000411147825 */ /* 0x008fe200078e000c */
[----:B------:R0:W-:Y:S03]  /*05f0*/  STS [R22], R15 ;  /* 0x0000000f16007388 */ /* 0x0001e60000000800 */
[----:B------:R-:W-:Y:S01]  /*0600*/  IMAD.IADD R28, R7, 0x1, R18 ;  /* 0x00000001071c7824 */ /* 0x000fe200078e0212 */
[----:B------:R1:W3:Y:S01]  /*0610*/  LDG.E R19, desc[UR10][R20.64] ;  /* 0x0000000a14137981 */ /* 0x0002e2000c1e1900 */
[C---:B------:R-:W-:Y:S01]  /*0620*/  IMAD R29, R4.reuse, 0x4, R22 ;  /* 0x00000004041d7824 */ /* 0x040fe200078e0216 */
[----:B------:R-:W-:Y:S01]  /*0630*/  IADD3 R17, PT, PT, R4, R17, RZ ;  /* 0x0000001104117210 */ /* 0x000fe20007ffe0ff */
[----:B0-----:R-:W-:-:S04]  /*0640*/  IMAD.WIDE.U32 R22, R28, 0x4, R12 ;  /* 0x000000041c167825 */ /* 0x001fc800078e000c */
[----:B-1----:R-:W-:Y:S01]  /*0650*/  IMAD.WIDE.U32 R20, R25, 0x4, R12 ;  /* 0x0000000419147825 */ /* 0x002fe200078e000c */
[----:B------:R0:W-:Y:S04]  /*0660*/  STS [R29], R14 ;  /* 0x0000000e1d007388 */ /* 0x0001e80000000800 */
[----:B------:R1:W4:Y:S04]  /*0670*/  LDG.E R27, desc[UR10][R20.64] ;  /* 0x0000000a141b7981 */ /* 0x000328000c1e1900 */
[----:B------:R5:W3:Y:S01]  /*0680*/  LDG.E R25, desc[UR10][R22.64] ;  /* 0x0000000a16197981 */ /* 0x000ae2000c1e1900 */
[C---:B0-----:R-:W-:Y:S01]  /*0690*/  IMAD R29, R4.reuse, 0x4, R29 ;  /* 0x00000004041d7824 */ /* 0x041fe200078e021d */
[----:B-1----:R-:W-:Y:S01]  /*06a0*/  IADD3 R21, PT, PT, R4, R28, RZ ;  /* 0x0000001c04157210 */ /* 0x002fe20007ffe0ff */
[----:B------:R-:W-:-:S03]  /*06b0*/  IMAD.WIDE.U32 R14, R17, 0x4, R12 ;  /* 0x00000004110e7825 */ /* 0x000fc600078e000c */
[C---:B-----5:R-:W-:Y:S01]  /*06c0*/  IADD3 R23, PT, PT, R4.reuse, R21, RZ ;  /* 0x0000001504177210 */ /* 0x060fe20007ffe0ff */
[C---:B------:R-:W-:Y:S01]  /*06d0*/  IMAD.IADD R17, R4.reuse, 0x1, R17 ;  /* 0x0000000104117824 */ /* 0x040fe200078e0211 */
[----:B------:R0:W-:Y:S03]  /*06e0*/  STS [R29], R16 ;  /* 0x000000101d007388 */ /* 0x0001e60000000800 */
[----:B------:R-:W-:Y:S01]  /*06f0*/  IMAD.IADD R22, R4, 0x1, R23 ;  /* 0x0000000104167824 */ /* 0x000fe200078e0217 */
[----:B------:R1:W5:Y:S01]  /*0700*/  LDG.E R28, desc[UR10][R14.64] ;  /* 0x0000000a0e1c7981 */ /* 0x000362000c1e1900 */
[----:B0-----:R-:W-:-:S04]  /*0710*/  IMAD.WIDE.U32 R16, R17, 0x4, R12 ;  /* 0x0000000411107825 */ /* 0x001fc800078e000c */
[--C-:B-1----:R-:W-:Y:S02]  /*0720*/  IMAD.WIDE.U32 R14, R21, 0x4, R12.reuse ;  /* 0x00000004150e7825 */ /* 0x102fe400078e000c */
[----:B------:R-:W5:Y:S02]  /*0730*/  LDG.E R17, desc[UR10][R16.64] ;  /* 0x0000000a10117981 */ /* 0x000f64000c1e1900 */
[--C-:B------:R-:W-:Y:S02]  /*0740*/  IMAD.WIDE.U32 R20, R23, 0x4, R12.reuse ;  /* 0x0000000417147825 */ /* 0x100fe400078e000c */
[----:B------:R0:W5:Y:S02]  /*0750*/  LDG.E R15, desc[UR10][R14.64] ;  /* 0x0000000a0e0f7981 */ /* 0x000164000c1e1900 */
[----:B------:R-:W-:Y:S02]  /*0760*/  IMAD.WIDE.U32 R22, R22, 0x4, R12 ;  /* 0x0000000416167825 */ /* 0x000fe400078e000c */
[----:B------:R-:W5:Y:S04]  /*0770*/  LDG.E R20, desc[UR10][R20.64] ;  /* 0x0000000a14147981 */ /* 0x000f68000c1e1900 */
[----:B------:R1:W5:Y:S01]  /*0780*/  LDG.E R22, desc[UR10][R22.64] ;  /* 0x0000000a16167981 */ /* 0x000362000c1e1900 */
[--C-:B------:R-:W-:Y:S01]  /*0790*/  IMAD R26, R26, 0x4, R11.reuse ;  /* 0x000000041a1a7824 */ /* 0x100fe200078e020b */
[----:B------:R-:W-:Y:S01]  /*07a0*/  LEA R29, R4, R29, 0x2 ;  /* 0x0000001d041d7211 */ /* 0x000fe200078e10ff */
[----:B0-----:R-:W-:-:S03]  /*07b0*/  IMAD R14, R18, 0x4, R11 ;  /* 0x00000004120e7824 */ /* 0x001fc600078e020b */
[C---:B------:R-:W-:Y:S01]  /*07c0*/  LEA R16, R4.reuse, R26, 0x2 ;  /* 0x0000001a04107211 */ /* 0x040fe200078e10ff */
[----:B-1----:R-:W-:-:S03]  /*07d0*/  IMAD R23, R4, 0x4, R14 ;  /* 0x0000000404177824 */ /* 0x002fc600078e020e */
[----:B------:R-:W-:Y:S01]  /*07e0*/  LEA R21, R4, R16, 0x2 ;  /* 0x0000001004157211 */ /* 0x000fe200078e10ff */
[----:B------:R-:W-:-:S06]  /*07f0*/  UIADD3 UR4, UPT, UPT, UR4, 0x10, URZ ;  /* 0x0000001004047890 */ /* 0x000fcc000fffe0ff */
[----:B------:R-:W-:Y:S01]  /*0800*/  ISETP.LE.AND P1, PT, R8, UR4, PT ;  /* 0x0000000408007c0c */ /* 0x000fe2000bf23270 */
[----:B----4-:R-:W-:Y:S04]  /*0810*/  STS [R29], R27 ;  /* 0x0000001b1d007388 */ /* 0x010fe80000000800 */
[----:B--2---:R-:W-:Y:S04]  /*0820*/  STS [R26], R24 ;  /* 0x000000181a007388 */ /* 0x004fe80000000800 */
[----:B---3--:R0:W-:Y:S02]  /*0830*/  STS [R16], R19 ;  /* 0x0000001310007388 */ /* 0x0081e40000000800 */
[C---:B0-----:R-:W-:Y:S01]  /*0840*/  IMAD R19, R4.reuse, 0x4, R23 ;  /* 0x0000000404137824 */ /* 0x041fe200078e0217 */
[C---:B------:R-:W-:Y:S01]  /*0850*/  LEA R16, R4.reuse, R21, 0x2 ;  /* 0x0000001504107211 */ /* 0x040fe200078e10ff */
[----:B-----5:R0:W-:Y:S03]  /*0860*/  STS [R21], R28 ;  /* 0x0000001c15007388 */ /* 0x0201e60000000800 */
[C---:B0-----:R-:W-:Y:S01]  /*0870*/  LEA R21, R4.reuse, R19, 0x2 ;  /* 0x0000001304157211 */ /* 0x041fe200078e10ff */
[----:B------:R0:W-:Y:S04]  /*0880*/  STS [R16], R17 ;  /* 0x0000001110007388 */ /* 0x0001e80000000800 */
[----:B------:R0:W-:Y:S04]  /*0890*/  STS [R14], R25 ;  /* 0x000000190e007388 */ /* 0x0001e80000000800 */
[----:B------:R0:W-:Y:S04]  /*08a0*/  STS [R23], R15 ;  /* 0x0000000f17007388 */ /* 0x0001e80000000800 */
[----:B------:R0:W-:Y:S04]  /*08b0*/  STS [R19], R20 ;  /* 0x0000001413007388 */ /* 0x0001e80000000800 */
[----:B------:R0:W-:Y:S01]  /*08c0*/  STS [R21], R22 ;  /* 0x0000001615007388 */ /* 0x0001e20000000800 */
[----:B------:R-:W-:Y:S01]  /*08d0*/  IMAD R26, R4, 0x4, R18 ;  /* 0x00000004041a7824 */ /* 0x000fe200078e0212 */
[----:B------:R-:W-:Y:S06]  /*08e0*/  @!P1 BRA `(.L_x_7) ;  /* 0xfffffff800a49947 */ /* 0x000fec000383ffff */
.L_x_6:
[----:B------:R-:W-:-:S04]  /*08f0*/  IADD3 R8, PT, PT, R10, -UR4, RZ ;  /* 0x800000040a087c10 */ /* 0x000fc8000fffe0ff */
[----:B------:R-:W-:-:S13]  /*0900*/  ISETP.GT.AND P1, PT, R8, 0x4, PT ;  /* 0x000000040800780c */ /* 0x000fda0003f24270 */
[----:B------:R-:W-:Y:S05]  /*0910*/  @!P1 BRA `(.L_x_8) ;  /* 0x0000000000c09947 */ /* 0x000fea0003800000 */
[----:B------:R-:W1:Y:S01]  /*0920*/  LDC.64 R12, c[0x0][0x388] ;  /* 0x0000e200ff0c7b82 */ /* 0x000e620000000a00 */
[----:B------:R-:W-:Y:S01]  /*0930*/  LEA R8, R4, R26, 0x2 ;  /* 0x0000001a04087211 */ /* 0x000fe200078e10ff */
[----:B0-----:R-:W-:-:S03]  /*0940*/  IMAD.IADD R23, R7, 0x1, R26 ;  /* 0x0000000107177824 */ /* 0x001fc600078e021a */
[----:B------:R-:W-:Y:S01]  /*0950*/  IADD3 R15, PT, PT, R7, R8, RZ ;  /* 0x00000008070f7210 */ /* 0x000fe20007ffe0ff */
[----:B------:R-:W-:-:S03]  /*0960*/  IMAD.IADD R25, R4, 0x1, R23 ;  /* 0x0000000104197824 */ /* 0x000fc600078e0217 */
[C---:B------:R-:W-:Y:S01]  /*0970*/  IADD3 R17, PT, PT, R4.reuse, R15, RZ ;  /* 0x0000000f04117210 */ /* 0x040fe20007ffe0ff */
[----:B------:R-:W-:-:S03]  /*0980*/  IMAD.IADD R11, R4, 0x1, R25 ;  /* 0x00000001040b7824 */ /* 0x000fc600078e0219 */
[C---:B------:R-:W-:Y:S01]  /*0990*/  IADD3 R19, PT, PT, R4.reuse, R17, RZ ;  /* 0x0000001104137210 */ /* 0x040fe20007ffe0ff */
[----:B------:R-:W-:Y:S02]  /*09a0*/  IMAD.IADD R21, R4, 0x1, R11 ;  /* 0x0000000104157824 */ /* 0x000fe400078e020b */
[----:B-1----:R-:W-:-:S04]  /*09b0*/  IMAD.WIDE.U32 R22, R23, 0x4, R12 ;  /* 0x0000000417167825 */ /* 0x002fc800078e000c */
[--C-:B------:R-:W-:Y:S02]  /*09c0*/  IMAD.WIDE.U32 R24, R25, 0x4, R12.reuse ;  /* 0x0000000419187825 */ /* 0x100fe400078e000c */
[----:B------:R0:W2:Y:S02]  /*09d0*/  LDG.E R22, desc[UR10][R22.64] ;  /* 0x0000000a16167981 */ /* 0x0000a4000c1e1900 */
[----:B------:R-:W-:Y:S02]  /*09e0*/  IMAD.WIDE.U32 R28, R11, 0x4, R12 ;  /* 0x000000040b1c7825 */ /* 0x000fe400078e000c */
[----:B------:R1:W3:Y:S02]  /*09f0*/  LDG.E R24, desc[UR10][R24.64] ;  /* 0x0000000a18187981 */ /* 0x0002e4000c1e1900 */
[----:B------:R-:W-:Y:S02]  /*0a00*/  IMAD.IADD R11, R4, 0x1, R19 ;  /* 0x00000001040b7824 */ /* 0x000fe400078e0213 */
[--C-:B------:R-:W-:Y:S01]  /*0a10*/  IMAD.WIDE.U32 R20, R21, 0x4, R12.reuse ;  /* 0x0000000415147825 */ /* 0x100fe200078e000c */
[----:B------:R-:W4:Y:S03]  /*0a20*/  LDG.E R28, desc[UR10][R28.64] ;  /* 0x0000000a1c1c7981 */ /* 0x000f26000c1e1900 */
[----:B------:R-:W-:-:S02]  /*0a30*/  IMAD.WIDE.U32 R14, R15, 0x4, R12 ;  /* 0x000000040f0e7825 */ /* 0x000fc400078e000c */
[----:B------:R5:W4:Y:S02]  /*0a40*/  LDG.E R20, desc[UR10][R20.64] ;  /* 0x0000000a14147981 */ /* 0x000b24000c1e1900 */
[--C-:B------:R-:W-:Y:S02]  /*0a50*/  IMAD.WIDE.U32 R16, R17, 0x4, R12.reuse ;  /* 0x0000000411107825 */ /* 0x100fe400078e000c */
[----:B------:R5:W4:Y:S02]  /*0a60*/  LDG.E R14, desc[UR10][R14.64] ;  /* 0x0000000a0e0e7981 */ /* 0x000b24000c1e1900 */
[--C-:B------:R-:W-:Y:S02]  /*0a70*/  IMAD.WIDE.U32 R18, R19, 0x4, R12.reuse ;  /* 0x0000000413127825 */ /* 0x100fe400078e000c */
[----:B------:R5:W4:Y:S02]  /*0a80*/  LDG.E R16, desc[UR10][R16.64] ;  /* 0x0000000a10107981 */ /* 0x000b24000c1e1900 */
[----:B------:R-:W-:-:S02]  /*0a90*/  IMAD.WIDE.U32 R12, R11, 0x4, R12 ;  /* 0x000000040b0c7825 */ /* 0x000fc400078e000c */
[----:B------:R-:W4:Y:S04]  /*0aa0*/  LDG.E R18, desc[UR10][R18.64] ;  /* 0x0000000a12127981 */ /* 0x000f28000c1e1900 */
[----:B------:R5:W4:Y:S01]  /*0ab0*/  LDG.E R12, desc[UR10][R12.64] ;  /* 0x0000000a0c0c7981 */ /* 0x000b22000c1e1900 */
[----:B0-----:R-:W0:Y:S01]  /*0ac0*/  S2R R23, SR_CgaCtaId ;  /* 0x0000000000177919 */ /* 0x001e220000008800 */
[----:B------:R-:W-:-:S04]  /*0ad0*/  MOV R11, 0x400 ;  /* 0x00000400000b7802 */ /* 0x000fc80000000f00 */
[----:B0-----:R-:W-:-:S04]  /*0ae0*/  LEA R23, R23, R11, 0x18 ;  /* 0x0000000b17177211 */ /* 0x001fc800078ec0ff */
[----:B------:R-:W-:Y:S01]  /*0af0*/  LEA R11, R26, R23, 0x2 ;  /* 0x000000171a0b7211 */ /* 0x000fe200078e10ff */
[----:B-1----:R-:W-:-:S03]  /*0b00*/  IMAD R25, R8, 0x4, R23 ;  /* 0x0000000408197824 */ /* 0x002fc600078e0217 */
[C---:B------:R-:W-:Y:S01]  /*0b10*/  LEA R23, R4.reuse, R11, 0x2 ;  /* 0x0000000b04177211 */ /* 0x040fe200078e10ff */
[----:B-----5:R-:W-:-:S03]  /*0b20*/  IMAD R21, R4, 0x4, R25 ;  /* 0x0000000404157824 */ /* 0x020fc600078e0219 */
[C---:B------:R-:W-:Y:S01]  /*0b30*/  LEA R15, R4.reuse, R23, 0x2 ;  /* 0x00000017040f7211 */ /* 0x040fe200078e10ff */
[----:B------:R-:W-:-:S03]  /*0b40*/  IMAD R17, R4, 0x4, R21 ;  /* 0x0000000404117824 */ /* 0x000fc600078e0215 */
[C---:B------:R-:W-:Y:S01]  /*0b50*/  LEA R13, R4.reuse, R15, 0x2 ;  /* 0x0000000f040d7211 */ /* 0x040fe200078e10ff */
[C---:B------:R-:W-:Y:S01]  /*0b60*/  IMAD R19, R4.reuse, 0x4, R17 ;  /* 0x0000000404137824 */ /* 0x040fe200078e0211 */
[----:B------:R-:W-:Y:S02]  /*0b70*/  PLOP3.LUT P0, PT, PT, PT, PT, 0x8, 0x80 ;  /* 0x000000000080781c */ /* 0x000fe40003f0e170 */
[----:B------:R-:W-:Y:S01]  /*0b80*/  LEA R26, R4, R8, 0x2 ;  /* 0x00000008041a7211 */ /* 0x000fe200078e10ff */
[----:B------:R-:W-:Y:S01]  /*0b90*/  UIADD3 UR4, UPT, UPT, UR4, 0x8, URZ ;  /* 0x0000000804047890 */ /* 0x000fe2000fffe0ff */
[----:B--2---:R1:W-:Y:S04]  /*0ba0*/  STS [R11], R22 ;  /* 0x000000160b007388 */ /* 0x0043e80000000800 */
[----:B---3--:R1:W-:Y:S04]  /*0bb0*/  STS [R23], R24 ;  /* 0x0000001817007388 */ /* 0x0083e80000000800 */
[----:B----4-:R1:W-:Y:S04]  /*0bc0*/  STS [R15], R28 ;  /* 0x0000001c0f007388 */ /* 0x0103e80000000800 */
[----:B------:R1:W-:Y:S04]  /*0bd0*/  STS [R13], R20 ;  /* 0x000000140d007388 */ /* 0x0003e80000000800 */
[----:B------:R1:W-:Y:S04]  /*0be0*/  STS [R25], R14 ;  /* 0x0000000e19007388 */ /* 0x0003e80000000800 */
[----:B------:R1:W-:Y:S04]  /*0bf0*/  STS [R21], R16 ;  /* 0x0000001015007388 */ /* 0x0003e80000000800 */
[----:B------:R1:W-:Y:S04]  /*0c00*/  STS [R17], R18 ;  /* 0x0000001211007388 */ /* 0x0003e80000000800 */
[----:B------:R1:W-:Y:S02]  /*0c10*/  STS [R19], R12 ;  /* 0x0000000c13007388 */ /* 0x0003e40000000800 */
.L_x_8:
[----:B------:R-:W-:-:S13]  /*0c20*/  ISETP.EQ.AND P1, PT, R10, UR4, PT ;  /* 0x000000040a007c0c */ /* 0x000fda000bf22270 */
[----:B------:R-:W-:Y:S05]  /*0c30*/  @!P0 BRA P1, `(.L_x_4) ;  /* 0x0000000000708947 */ /* 0x000fea0000800000 */
.L_x_5:
[----:B------:R-:W2:Y:S01]  /*0c40*/  S2R R8, SR_CgaCtaId ;  /* 0x0000000000087919 */ /* 0x000ea20000008800 */
[----:B01----:R-:W0:Y:S01]  /*0c50*/  LDC.64 R20, c[0x0][0x388] ;  /* 0x0000e200ff147b82 */ /* 0x003e220000000a00 */
[----:B------:R-:W-:-:S04]  /*0c60*/  MOV R11, 0x400 ;  /* 0x00000400000b7802 */ /* 0x000fc80000000f00 */
[----:B--2---:R-:W-:-:S07]  /*0c70*/  LEA R11, R8, R11, 0x18 ;  /* 0x0000000b080b7211 */ /* 0x004fce00078ec0ff */
.L_x_9:
[----:B------:R-:W-:-:S05]  /*0c80*/  IMAD.IADD R13, R7, 0x1, R26 ;  /* 0x00000001070d7824 */ /* 0x000fca00078e021a */
[----:B------:R-:W-:Y:S01]  /*0c90*/  IADD3 R15, PT, PT, R4, R13, RZ ;  /* 0x0000000d040f7210 */ /* 0x000fe20007ffe0ff */
[----:B0-2---:R-:W-:-:S04]  /*0ca0*/  IMAD.WIDE.U32 R12, R13, 0x4, R20 ;  /* 0x000000040d0c7825 */ /* 0x005fc800078e0014 */
[C---:B------:R-:W-:Y:S02]  /*0cb0*/  IMAD.IADD R17, R4.reuse, 0x1, R15 ;  /* 0x0000000104117824 */ /* 0x040fe400078e020f */
[--C-:B------:R-:W-:Y:S01]  /*0cc0*/  IMAD.WIDE.U32 R14, R15, 0x4, R20.reuse ;  /* 0x000000040f0e7825 */ /* 0x100fe200078e0014 */
[----:B------:R-:W2:Y:S02]  /*0cd0*/  LDG.E R12, desc[UR10][R12.64] ;  /* 0x0000000a0c0c7981 */ /* 0x000ea4000c1e1900 */
[----:B------:R-:W-:Y:S01]  /*0ce0*/  IADD3 R19, PT, PT, R4, R17, RZ ;  /* 0x0000001104137210 */ /* 0x000fe20007ffe0ff */
[--C-:B------:R-:W-:Y:S02]  /*0cf0*/  IMAD.WIDE.U32 R16, R17, 0x4, R20.reuse ;  /* 0x0000000411107825 */ /* 0x100fe400078e0014 */
[----:B------:R-:W3:Y:S02]  /*0d00*/  LDG.E R14, desc[UR10][R14.64] ;  /* 0x0000000a0e0e7981 */ /* 0x000ee4000c1e1900 */
[----:B------:R-:W-:-:S02]  /*0d10*/  IMAD.WIDE.U32 R18, R19, 0x4, R20 ;  /* 0x0000000413127825 */ /* 0x000fc400078e0014 */
[----:B------:R-:W4:Y:S04]  /*0d20*/  LDG.E R16, desc[UR10][R16.64] ;  /* 0x0000000a10107981 */ /* 0x000f28000c1e1900 */
[----:B------:R-:W5:Y:S01]  /*0d30*/  LDG.E R18, desc[UR10][R18.64] ;  /* 0x0000000a12127981 */ /* 0x000f62000c1e1900 */
[----:B------:R-:W-:-:S05]  /*0d40*/  IMAD R23, R26, 0x4, R11 ;  /* 0x000000041a177824 */ /* 0x000fca00078e020b */
[----:B------:R-:W-:-:S05]  /*0d50*/  LEA R25, R4, R23, 0x2 ;  /* 0x0000001704197211 */ /* 0x000fca00078e10ff */
[----:B------:R-:W-:Y:S01]  /*0d60*/  IMAD R27, R4, 0x4, R25 ;  /* 0x00000004041b7824 */ /* 0x000fe200078e0219 */
[----:B------:R-:W-:-:S04]  /*0d70*/  UIADD3 UR4, UPT, UPT, UR4, 0x4, URZ ;  /* 0x0000000404047890 */ /* 0x000fc8000fffe0ff */
[----:B------:R-:W-:Y:S02]  /*0d80*/  LEA R29, R4, R27, 0x2 ;  /* 0x0000001b041d7211 */ /* 0x000fe400078e10ff */
[----:B------:R-:W-:Y:S01]  /*0d90*/  ISETP.NE.AND P0, PT, R10, UR4, PT ;  /* 0x000000040a007c0c */ /* 0x000fe2000bf05270 */
[----:B------:R-:W-:Y:S01]  /*0da0*/  IMAD R26, R4, 0x4, R26 ;  /* 0x00000004041a7824 */ /* 0x000fe200078e021a */
[----:B--2---:R2:W-:Y:S04]  /*0db0*/  STS [R23], R12 ;  /* 0x0000000c17007388 */ /* 0x0045e80000000800 */
[----:B---3--:R2:W-:Y:S04]  /*0dc0*/  STS [R25], R14 ;  /* 0x0000000e19007388 */ /* 0x0085e80000000800 */
[----:B----4-:R2:W-:Y:S04]  /*0dd0*/  STS [R27], R16 ;  /* 0x000000101b007388 */ /* 0x0105e80000000800 */
[----:B-----5:R2:W-:Y:S01]  /*0de0*/  STS [R29], R18 ;  /* 0x000000121d007388 */ /* 0x0205e20000000800 */
[----:B------:R-:W-:Y:S05]  /*0df0*/  @P0 BRA `(.L_x_9) ;  /* 0xfffffffc00a00947 */ /* 0x000fea000383ffff */
.L_x_4:
[----:B------:R-:W-:-:S13]  /*0e00*/  ISETP.NE.AND P0, PT, R9, RZ, PT ;  /* 0x000000ff0900720c */ /* 0x000fda0003f05270 */
[----:B------:R-:W-:Y:S05]  /*0e10*/  @!P0 BRA `(.L_x_3) ;  /* 0x0000000000388947 */ /* 0x000fea0003800000 */
[----:B-1----:R-:W0:Y:S01]  /*0e20*/  S2R R13, SR_CgaCtaId ;  /* 0x00000000000d7919 */ /* 0x002e220000008800 */
[----:B------:R-:W1:Y:S01]  /*0e30*/  LDC.64 R10, c[0x0][0x388] ;  /* 0x0000e200ff0a7b82 */ /* 0x000e620000000a00 */
[----:B------:R-:W-:Y:S01]  /*0e40*/  MOV R8, 0x400 ;  /* 0x0000040000087802 */ /* 0x000fe20000000f00 */
[----:B------:R-:W-:-:S03]  /*0e50*/  UMOV UR4, URZ ;  /* 0x000000ff00047c82 */ /* 0x000fc60008000000 */
[----:B0-----:R-:W-:-:S07]  /*0e60*/  LEA R15, R13, R8, 0x18 ;  /* 0x000000080d0f7211 */ /* 0x001fce00078ec0ff */
.L_x_10:
[----:B------:R-:W-:-:S05]  /*0e70*/  IADD3 R13, PT, PT, R7, R26, RZ ;  /* 0x0000001a070d7210 */ /* 0x000fca0007ffe0ff */
[----:B-123--:R-:W-:-:S06]  /*0e80*/  IMAD.WIDE.U32 R12, R13, 0x4, R10 ;  /* 0x000000040d0c7825 */ /* 0x00efcc00078e000a */
[----:B------:R-:W2:Y:S01]  /*0e90*/  LDG.E R12, desc[UR10][R12.64] ;  /* 0x0000000a0c0c7981 */ /* 0x000ea2000c1e1900 */
[----:B------:R-:W-:Y:S01]  /*0ea0*/  IMAD R17, R26, 0x4, R15 ;  /* 0x000000041a117824 */ /* 0x000fe200078e020f */
[----:B------:R-:W-:Y:S01]  /*0eb0*/  UIADD3 UR4, UPT, UPT, UR4, 0x1, URZ ;  /* 0x0000000104047890 */ /* 0x000fe2000fffe0ff */
[----:B------:R-:W-:-:S05]  /*0ec0*/  IADD3 R26, PT, PT, R4, R26, RZ ;  /* 0x0000001a041a7210 */ /* 0x000fca0007ffe0ff */
[----:B------:R-:W-:Y:S01]  /*0ed0*/  ISETP.NE.AND P0, PT, R9, UR4, PT ;  /* 0x0000000409007c0c */ /* 0x000fe2000bf05270 */
[----:B--2---:R3:W-:-:S12]  /*0ee0*/  STS [R17], R12 ;  /* 0x0000000c11007388 */ /* 0x0047d80000000800 */
[----:B------:R-:W-:Y:S05]  /*0ef0*/  @P0 BRA `(.L_x_10) ;  /* 0xfffffffc00dc0947 */ /* 0x000fea000383ffff */
.L_x_3:
[----:B------:R-:W4:Y:S01]  /*0f00*/  S2R R7, SR_CgaCtaId ;  /* 0x0000000000077919 */ /* 0x000f220000008800 */
[----:B------:R-:W-:Y:S02]  /*0f10*/  ISETP.GE.AND P0, PT, R6, 0x1, PT ;  /* 0x000000010600780c */ /* 0x000fe40003f06270 */
[----:B------:R-:W-:Y:S01]  /*0f20*/  MOV R10, 0x400 ;  /* 0x00000400000a7802 */ /* 0x000fe20000000f00 */
[----:B------:R-:W0:Y:S03]  /*0f30*/  S2R R8, SR_TID.X ;  /* 0x0000000000087919 */ /* 0x000e260000002100 */
[----:B----4-:R-:W-:-:S05]  /*0f40*/  LEA R10, R7, R10, 0x18 ;  /* 0x0000000a070a7211 */ /* 0x010fca00078ec0ff */
[----:B------:R-:W-:Y:S02]  /*0f50*/  IMAD R5, R5, 0x4, R10 ;  /* 0x0000000405057824 */ /* 0x000fe400078e020a */
[----:B0-----:R-:W-:Y:S05]  /*0f60*/  @!P0 BRA `(.L_x_11) ;  /* 0x0000000c00508947 */ /* 0x001fea0003800000 */
[----:B-12---:R-:W0:Y:S01]  /*0f70*/  I2F.U32.RP R14, R4 ;  /* 0x00000004000e7306 */ /* 0x006e220000209000 */
[----:B------:R-:W-:Y:S01]  /*0f80*/  ISETP.NE.U32.AND P2, PT, R4, RZ, PT ;  /* 0x000000ff0400720c */ /* 0x000fe20003f45070 */
[----:B------:R-:W-:-:S06]  /*0f90*/  IMAD.MOV.U32 R22, RZ, RZ, RZ ;  /* 0x000000ffff167224 */ /* 0x000fcc00078e00ff */
[----:B0-----:R-:W3:Y:S02]  /*0fa0*/  MUFU.RCP R14, R14 ;  /* 0x0000000e000e7308 */ /* 0x001ee40000001000 */
[----:B---3--:R-:W-:-:S06]  /*0fb0*/  IADD3 R12, PT, PT, R14, 0xffffffe, RZ ;  /* 0x0ffffffe0e0c7810 */ /* 0x008fcc0007ffe0ff */
[----:B------:R0:W1:Y:S02]  /*0fc0*/  F2I.FTZ.U32.TRUNC.NTZ R13, R12 ;  /* 0x0000000c000d7305 */ /* 0x000064000021f000 */
[----:B0-----:R-:W-:Y:S02]  /*0fd0*/  HFMA2 R12, -RZ, RZ, 0, 0 ;  /* 0x00000000ff0c7431 */ /* 0x001fe400000001ff */
[----:B-1----:R-:W-:-:S04]  /*0fe0*/  IMAD.MOV R7, RZ, RZ, -R13 ;  /* 0x000000ffff077224 */ /* 0x002fc800078e0a0d */
[----:B------:R-:W-:-:S04]  /*0ff0*/  IMAD R7, R7, R4, RZ ;  /* 0x0000000407077224 */ /* 0x000fc800078e02ff */
[----:B------:R-:W-:-:S04]  /*1000*/  IMAD.HI.U32 R16, R13, R7, R12 ;  /* 0x000000070d107227 */ /* 0x000fc800078e000c */
[----:B------:R-:W-:-:S04]  /*1010*/  VIADD R7, R6, 0xffffffff ;  /* 0xffffffff06077836 */ /* 0x000fc80000000000 */
[----:B------:R-:W-:-:S05]  /*1020*/  IMAD.HI.U32 R9, R16, R7, RZ ;  /* 0x0000000710097227 */ /* 0x000fca00078e00ff */
[----:B------:R-:W-:-:S05]  /*1030*/  IADD3 R11, PT, PT, -R9, RZ, RZ ;  /* 0x000000ff090b7210 */ /* 0x000fca0007ffe1ff */
[----:B------:R-:W-:-:S05]  /*1040*/  IMAD R7, R4, R11, R7 ;  /* 0x0000000b04077224 */ /* 0x000fca00078e0207 */
[----:B------:R-:W-:-:S13]  /*1050*/  ISETP.GE.U32.AND P0, PT, R7, R4, PT ;  /* 0x000000040700720c */ /* 0x000fda0003f06070 */
[----:B------:R-:W-:Y:S01]  /*1060*/  @P0 IMAD.IADD R7, R7, 0x1, -R4 ;  /* 0x0000000107070824 */ /* 0x000fe200078e0a04 */
[----:B------:R-:W-:-:S04]  /*1070*/  @P0 IADD3 R9, PT, PT, R9, 0x1, RZ ;  /* 0x0000000109090810 */ /* 0x000fc80007ffe0ff */
[----:B------:R-:W-:Y:S01]  /*1080*/  ISETP.GE.U32.AND P1, PT, R7, R4, PT ;  /* 0x000000040700720c */ /* 0x000fe20003f26070 */
[----:B------:R-:W-:-:S12]  /*1090*/  IMAD R7, R6, UR5, RZ ;  /* 0x0000000506077c24 */ /* 0x000fd8000f8e02ff */
[----:B------:R-:W-:Y:S01]  /*10a0*/  @P1 VIADD R9, R9, 0x1 ;  /* 0x0000000109091836 */ /* 0x000fe20000000000 */
[----:B------:R-:W-:-:S04]  /*10b0*/  @!P2 LOP3.LUT R9, RZ, R4, RZ, 0x33, !PT ;  /* 0x00000004ff09a212 */ /* 0x000fc800078e33ff */
[C---:B------:R-:W-:Y:S02]  /*10c0*/  ISETP.GE.U32.AND P0, PT, R9.reuse, 0x3, PT ;  /* 0x000000030900780c */ /* 0x040fe40003f06070 */
[----:B------:R-:W-:-:S04]  /*10d0*/  IADD3 R9, PT, PT, R9, 0x1, RZ ;  /* 0x0000000109097810 */ /* 0x000fc80007ffe0ff */
[----:B------:R-:W-:-:S07]  /*10e0*/  LOP3.LUT R11, R9, 0x3, RZ, 0xc0, !PT ;  /* 0x00000003090b7812 */ /* 0x000fce00078ec0ff */
[----:B------:R-:W-:Y:S05]  /*10f0*/  @!P0 BRA `(.L_x_12) ;  /* 0x0000000800b88947 */ /* 0x000fea0003800000 */
[----:B------:R-:W0:Y:S01]  /*1100*/  LDC.64 R12, c[0x0][0x390] ;  /* 0x0000e400ff0c7b82 */ /* 0x000e220000000a00 */
[----:B------:R-:W-:Y:S01]  /*1110*/  LOP3.LUT R24, R9, 0xfffffffc, RZ, 0xc0, !PT ;  /* 0xfffffffc09187812 */ /* 0x000fe200078ec0ff */
[----:B------:R-:W-:Y:S01]  /*1120*/  UMOV UR4, URZ ;  /* 0x000000ff00047c82 */ /* 0x000fe20008000000 */
[----:B------:R-:W-:Y:S02]  /*1130*/  MOV R22, RZ ;  /* 0x000000ff00167202 */ /* 0x000fe40000000f00 */
[----:B------:R-:W-:-:S13]  /*1140*/  ISETP.GT.AND P0, PT, R24, RZ, PT ;  /* 0x000000ff1800720c */ /* 0x000fda0003f04270 */
[----:B------:R-:W-:Y:S05]  /*1150*/  @!P0 BRA `(.L_x_13) ;  /* 0x0000000800408947 */ /* 0x000fea0003800000 */
[----:B------:R-:W-:Y:S01]  /*1160*/  VIADD R9, R24, -UR4 ;  /* 0x8000000418097c36 */ /* 0x000fe20008000000 */
[----:B------:R-:W-:-:S04]  /*1170*/  PLOP3.LUT P0, PT, PT, PT, PT, 0x80, 0x8 ;  /* 0x000000000008781c */ /* 0x000fc80003f0f070 */
[----:B------:R-:W-:-:S13]  /*1180*/  ISETP.GT.AND P1, PT, R9, 0xc, PT ;  /* 0x0000000c0900780c */ /* 0x000fda0003f24270 */
[----:B------:R-:W-:Y:S05]  /*1190*/  @!P1 BRA `(.L_x_14) ;  /* 0x0000000400689947 */ /* 0x000fea0003800000 */
[----:B------:R-:W1:Y:S01]  /*11a0*/  LDC.64 R14, c[0x0][0x390] ;  /* 0x0000e400ff0e7b82 */ /* 0x000e620000000a00 */
[----:B------:R-:W-:Y:S02]  /*11b0*/  PLOP3.LUT P0, PT, PT, PT, PT, 0x8, 0x80 ;  /* 0x000000000080781c */ /* 0x000fe40003f0e170 */
[----:B------:R-:W-:-:S11]  /*11c0*/  IADD3 R9, PT, PT, R24, -0xc, RZ ;  /* 0xfffffff418097810 */ /* 0x000fd60007ffe0ff */
.L_x_15:
[----:B--2---:R-:W-:-:S04]  /*11d0*/  IMAD.IADD R17, R7, 0x1, R22 ;  /* 0x0000000107117824 */ /* 0x004fc800078e0216 */
[----:B-1----:R-:W-:Y:S01]  /*11e0*/  IMAD.WIDE.U32 R20, R17, 0x4, R14 ;  /* 0x0000000411147825 */ /* 0x002fe200078e000e */
[----:B------:R-:W-:-:S05]  /*11f0*/  IADD3 R17, PT, PT, R4, R17, RZ ;  /* 0x0000001104117210 */ /* 0x000fca0007ffe0ff */
[----:B------:R1:W2:Y:S01]  /*1200*/  LDG.E R21, desc[UR10][R20.64] ;  /* 0x0000000a14157981 */ /* 0x0002a2000c1e1900 */
[----:B------:R-:W-:-:S06]  /*1210*/  IMAD.WIDE.U32 R18, R17, 0x4, R14 ;  /* 0x0000000411127825 */ /* 0x000fcc00078e000e */
[----:B------:R-:W3:Y:S01]  /*1220*/  LDG.E R18, desc[UR10][R18.64] ;  /* 0x0000000a12127981 */ /* 0x000ee2000c1e1900 */
[C---:B------:R-:W-:Y:S02]  /*1230*/  IMAD.IADD R23, R4.reuse, 0x1, R17 ;  /* 0x0000000104177824 */ /* 0x040fe400078e0211 */
[C---:B------:R-:W-:Y:S02]  /*1240*/  IMAD R26, R4.reuse, 0x4, R22 ;  /* 0x00000004041a7824 */ /* 0x040fe400078e0216 */
[----:B------:R-:W-:Y:S01]  /*1250*/  IMAD.WIDE.U32 R16, R23, 0x4, R14 ;  /* 0x0000000417107825 */ /* 0x000fe200078e000e */
[----:B------:R-:W-:-:S04]  /*1260*/  IADD3 R29, PT, PT, R4, R23, RZ ;  /* 0x00000017041d7210 */ /* 0x000fc80007ffe0ff */
[----:B------:R4:W5:Y:S01]  /*1270*/  LDG.E R27, desc[UR10][R16.64] ;  /* 0x0000000a101b7981 */ /* 0x000962000c1e1900 */
[----:B------:R-:W-:-:S04]  /*1280*/  IMAD.WIDE.U32 R28, R29, 0x4, R14 ;  /* 0x000000041d1c7825 */ /* 0x000fc800078e000e */
[----:B------:R-:W-:Y:S02]  /*1290*/  IMAD.IADD R23, R7, 0x1, R26 ;  /* 0x0000000107177824 */ /* 0x000fe400078e021a */
[----:B------:R0:W5:Y:S03]  /*12a0*/  LDG.E R28, desc[UR10][R28.64] ;  /* 0x0000000a1c1c7981 */ /* 0x000166000c1e1900 */
[----:B-1----:R-:W-:-:S04]  /*12b0*/  IADD3 R20, PT, PT, R4, R23, RZ ;  /* 0x0000001704147210 */ /* 0x002fc80007ffe0ff */
[----:B----4-:R-:W-:Y:S02]  /*12c0*/  IADD3 R17, PT, PT, R4, R20, RZ ;  /* 0x0000001404117210 */ /* 0x010fe40007ffe0ff */
[----:B0-----:R-:W-:Y:S01]  /*12d0*/  LEA R29, R22, R5, 0x2 ;  /* 0x00000005161d7211 */ /* 0x001fe200078e10ff */
[----:B------:R-:W-:-:S04]  /*12e0*/  IMAD.WIDE.U32 R22, R23, 0x4, R14 ;  /* 0x0000000417167825 */ /* 0x000fc800078e000e */
[C---:B------:R-:W-:Y:S01]  /*12f0*/  IMAD R19, R4.reuse, 0x4, R29 ;  /* 0x0000000404137824 */ /* 0x040fe200078e021d */
[----:B------:R0:W4:Y:S02]  /*1300*/  LDG.E R25, desc[UR10][R22.64] ;  /* 0x0000000a16197981 */ /* 0x000124000c1e1900 */
[----:B0-----:R-:W-:Y:S02]  /*1310*/  IMAD.IADD R23, R4, 0x1, R17 ;  /* 0x0000000104177824 */ /* 0x001fe400078e0211 */
[----:B------:R-:W-:-:S04]  /*1320*/  IMAD.WIDE.U32 R16, R17, 0x4, R14 ;  /* 0x0000000411107825 */ /* 0x000fc800078e000e */
[--C-:B------:R-:W-:Y:S02]  /*1330*/  IMAD.WIDE.U32 R22, R23, 0x4, R14.reuse ;  /* 0x0000000417167825 */ /* 0x100fe400078e000e */
[----:B------:R0:W4:Y:S04]  /*1340*/  LDG.E R16, desc[UR10][R16.64] ;  /* 0x0000000a10107981 */ /* 0x000128000c1e1900 */
[----:B------:R-:W4:Y:S04]  /*1350*/  LDG.E R22, desc[UR10][R22.64] ;  /* 0x0000000a16167981 */ /* 0x000f28000c1e1900 */
[----:B--2---:R1:W-:Y:S02]  /*1360*/  STS [R29], R21 ;  /* 0x000000151d007388 */ /* 0x0043e40000000800 */
[----:B-1----:R-:W-:-:S06]  /*1370*/  IMAD.WIDE.U32 R20, R20, 0x4, R14 ;  /* 0x0000000414147825 */ /* 0x002fcc00078e000e */
[----:B------:R1:W2:Y:S01]  /*1380*/  LDG.E R20, desc[UR10][R20.64] ;  /* 0x0000000a14147981 */ /* 0x0002a2000c1e1900 */
[----:B------:R-:W-:-:S04]  /*1390*/  IMAD R29, R4, 0x4, R26 ;  /* 0x00000004041d7824 */ /* 0x000fc800078e021a */
[----:B0-----:R-:W-:Y:S01]  /*13a0*/  IMAD.IADD R17, R7, 0x1, R29 ;  /* 0x0000000107117824 */ /* 0x001fe200078e021d */
[----:B---3--:R0:W-:Y:S01]  /*13b0*/  STS [R19], R18 ;  /* 0x0000001213007388 */ /* 0x0081e20000000800 */
[----:B-1----:R-:W-:Y:S02]  /*13c0*/  LEA R21, R4, R19, 0x2 ;  /* 0x0000001304157211 */ /* 0x002fe400078e10ff */
[----:B0-----:R-:W-:-:S06]  /*13d0*/  IMAD.WIDE.U32 R18, R17, 0x4, R14 ;  /* 0x0000000411127825 */ /* 0x001fcc00078e000e */
[----:B------:R0:W3:Y:S01]  /*13e0*/  LDG.E R18, desc[UR10][R18.64] ;  /* 0x0000000a12127981 */ /* 0x0000e2000c1e1900 */
[----:B------:R-:W-:Y:S02]  /*13f0*/  LEA R23, R4, R21, 0x2 ;  /* 0x0000001504177211 */ /* 0x000fe400078e10ff */
[----:B0-----:R-:W-:Y:S01]  /*1400*/  LEA R19, R26, R5, 0x2 ;  /* 0x000000051a137211 */ /* 0x001fe200078e10ff */
[----:B-----5:R-:W-:Y:S04]  /*1410*/  STS [R21], R27 ;  /* 0x0000001b15007388 */ /* 0x020fe80000000800 */
[C---:B------:R-:W-:Y:S01]  /*1420*/  IMAD R26, R4.reuse, 0x4, R19 ;  /* 0x00000004041a7824 */ /* 0x040fe200078e0213 */
[----:B------:R0:W-:Y:S04]  /*1430*/  STS [R23], R28 ;  /* 0x0000001c17007388 */ /* 0x0001e80000000800 */
[----:B----4-:R1:W-:Y:S01]  /*1440*/  STS [R19], R25 ;  /* 0x0000001913007388 */ /* 0x0103e20000000800 */
[C---:B0-----:R-:W-:Y:S01]  /*1450*/  LEA R23, R4.reuse, R26, 0x2 ;  /* 0x0000001a04177211 */ /* 0x041fe200078e10ff */
[----:B------:R-:W-:-:S03]  /*1460*/  IMAD.IADD R17, R4, 0x1, R17 ;  /* 0x0000000104117824 */ /* 0x000fc600078e0211 */
[C---:B------:R-:W-:Y:S01]  /*1470*/  LEA R27, R4.reuse, R23, 0x2 ;  /* 0x00000017041b7211 */ /* 0x040fe200078e10ff */
[C---:B-1----:R-:W-:Y:S01]  /*1480*/  IMAD.IADD R19, R4.reuse, 0x1, R17 ;  /* 0x0000000104137824 */ /* 0x042fe200078e0211 */
[----:B--2---:R0:W-:Y:S02]  /*1490*/  STS [R26], R20 ;  /* 0x000000141a007388 */ /* 0x0041e40000000800 */
[----:B0-----:R-:W-:-:S05]  /*14a0*/  IMAD R26, R4, 0x4, R29 ;  /* 0x00000004041a7824 */ /* 0x001fca00078e021d */
[----:B------:R-:W-:Y:S01]  /*14b0*/  IADD3 R28, PT, PT, R7, R26, RZ ;  /* 0x0000001a071c7210 */ /* 0x000fe20007ffe0ff */
[----:B------:R-:W-:Y:S04]  /*14c0*/  STS [R23], R16 ;  /* 0x0000001017007388 */ /* 0x000fe80000000800 */
[----:B------:R-:W-:Y:S01]  /*14d0*/  IMAD.WIDE.U32 R20, R28, 0x4, R14 ;  /* 0x000000041c147825 */ /* 0x000fe200078e000e */
[----:B------:R0:W-:Y:S01]  /*14e0*/  STS [R27], R22 ;  /* 0x000000161b007388 */ /* 0x0001e20000000800 */
[----:B------:R-:W-:-:S03]  /*14f0*/  LEA R29, R29, R5, 0x2 ;  /* 0x000000051d1d7211 */ /* 0x000fc600078e10ff */
[----:B------:R1:W2:Y:S01]  /*1500*/  LDG.E R25, desc[UR10][R20.64] ;  /* 0x0000000a14197981 */ /* 0x0002a2000c1e1900 */
[----:B0-----:R-:W-:-:S04]  /*1510*/  IMAD.WIDE.U32 R22, R17, 0x4, R14 ;  /* 0x0000000411167825 */ /* 0x001fc800078e000e */
[----:B------:R-:W-:Y:S01]  /*1520*/  IMAD.WIDE.U32 R16, R19, 0x4, R14 ;  /* 0x0000000413107825 */ /* 0x000fe200078e000e */
[C---:B------:R-:W-:Y:S01]  /*1530*/  IADD3 R19, PT, PT, R4.reuse, R19, RZ ;  /* 0x0000001304137210 */ /* 0x040fe20007ffe0ff */
[----:B---3--:R0:W-:Y:S02]  /*1540*/  STS [R29], R18 ;  /* 0x000000121d007388 */ /* 0x0081e40000000800 */
[----:B-1----:R-:W-:Y:S02]  /*1550*/  IMAD.IADD R21, R4, 0x1, R28 ;  /* 0x0000000104157824 */ /* 0x002fe400078e021c */
[----:B------:R1:W3:Y:S04]  /*1560*/  LDG.E R28, desc[UR10][R16.64] ;  /* 0x0000000a101c7981 */ /* 0x0002e8000c1e1900 */
[----:B------:R4:W5:Y:S01]  /*1570*/  LDG.E R27, desc[UR10][R22.64] ;  /* 0x0000000a161b7981 */ /* 0x000962000c1e1900 */
[----:B0-----:R-:W-:-:S04]  /*1580*/  IMAD.WIDE.U32 R18, R19, 0x4, R14 ;  /* 0x0000000413127825 */ /* 0x001fc800078e000e */
[----:B-1----:R-:W-:Y:S02]  /*1590*/  IMAD.WIDE.U32 R16, R21, 0x4, R14 ;  /* 0x0000000415107825 */ /* 0x002fe400078e000e */
[----:B------:R-:W2:Y:S02]  /*15a0*/  LDG.E R19, desc[UR10][R18.64] ;  /* 0x0000000a12137981 */ /* 0x000ea4000c1e1900 */
[C---:B------:R-:W-:Y:S02]  /*15b0*/  IMAD.IADD R21, R4.reuse, 0x1, R21 ;  /* 0x0000000104157824 */ /* 0x040fe400078e0215 */
[----:B------:R0:W2:Y:S03]  /*15c0*/  LDG.E R16, desc[UR10][R16.64] ;  /* 0x0000000a10107981 */ /* 0x0000a6000c1e1900 */
[----:B----4-:R-:W-:Y:S01]  /*15d0*/  IADD3 R23, PT, PT, R4, R21, RZ ;  /* 0x0000001504177210 */ /* 0x010fe20007ffe0ff */
[----:B------:R-:W-:-:S04]  /*15e0*/  IMAD.WIDE.U32 R20, R21, 0x4, R14 ;  /* 0x0000000415147825 */ /* 0x000fc800078e000e */
[----:B------:R-:W-:Y:S02]  /*15f0*/  IMAD.WIDE.U32 R22, R23, 0x4, R14 ;  /* 0x0000000417167825 */ /* 0x000fe400078e000e */
[----:B------:R1:W4:Y:S04]  /*1600*/  LDG.E R20, desc[UR10][R20.64] ;  /* 0x0000000a14147981 */ /* 0x000328000c1e1900 */
[----:B------:R1:W4:Y:S01]  /*1610*/  LDG.E R23, desc[UR10][R22.64] ;  /* 0x0000000a16177981 */ /* 0x000322000c1e1900 */
[----:B------:R-:W-:-:S05]  /*1620*/  IMAD R29, R4, 0x4, R29 ;  /* 0x00000004041d7824 */ /* 0x000fca00078e021d */
[----:B0-----:R-:W-:Y:S01]  /*1630*/  LEA R17, R4, R29, 0x2 ;  /* 0x0000001d04117211 */ /* 0x001fe200078e10ff */
[----:B-1----:R-:W-:-:S03]  /*1640*/  IMAD R21, R26, 0x4, R5 ;  /* 0x000000041a157824 */ /* 0x002fc600078e0205 */
[----:B------:R-:W-:Y:S01]  /*1650*/  LEA R18, R4, R17, 0x2 ;  /* 0x0000001104127211 */ /* 0x000fe200078e10ff */
[----:B------:R-:W-:-:S06]  /*1660*/  UIADD3 UR4, UPT, UPT, UR4, 0x10, URZ ;  /* 0x0000001004047890 */ /* 0x000fcc000fffe0ff */
[----:B------:R-:W-:Y:S02]  /*1670*/  ISETP.LE.AND P1, PT, R9, UR4, PT ;  /* 0x0000000409007c0c */ /* 0x000fe4000bf23270 */
[C---:B------:R-:W-:Y:S01]  /*1680*/  LEA R22, R4.reuse, R26, 0x2 ;  /* 0x0000001a04167211 */ /* 0x040fe200078e10ff */
[----:B-----5:R-:W-:Y:S04]  /*1690*/  STS [R29], R27 ;  /* 0x0000001b1d007388 */ /* 0x020fe80000000800 */
[----:B---3--:R0:W-:Y:S04]  /*16a0*/  STS [R17], R28 ;  /* 0x0000001c11007388 */ /* 0x0081e80000000800 */
[----:B--2---:R1:W-:Y:S01]  /*16b0*/  STS [R18], R19 ;  /* 0x0000001312007388 */ /* 0x0043e20000000800 */
[----:B0-----:R-:W-:-:S05]  /*16c0*/  IMAD R17, R4, 0x4, R21 ;  /* 0x0000000404117824 */ /* 0x001fca00078e0215 */
[C---:B-1----:R-:W-:Y:S01]  /*16d0*/  LEA R19, R4.reuse, R17, 0x2 ;  /* 0x0000001104137211 */ /* 0x042fe200078e10ff */
[----:B------:R2:W-:Y:S04]  /*16e0*/  STS [R21], R25 ;  /* 0x0000001915007388 */ /* 0x0005e80000000800 */
[----:B------:R-:W-:Y:S01]  /*16f0*/  IMAD R18, R4, 0x4, R19 ;  /* 0x0000000404127824 */ /* 0x000fe200078e0213 */
[----:B------:R2:W-:Y:S04]  /*1700*/  STS [R17], R16 ;  /* 0x0000001011007388 */ /* 0x0005e80000000800 */
[----:B----4-:R2:W-:Y:S04]  /*1710*/  STS [R19], R20 ;  /* 0x0000001413007388 */ /* 0x0105e80000000800 */
[----:B------:R2:W-:Y:S01]  /*1720*/  STS [R18], R23 ;  /* 0x0000001712007388 */ /* 0x0005e20000000800 */
[----:B------:R-:W-:Y:S05]  /*1730*/  @!P1 BRA `(.L_x_15) ;  /* 0xfffffff800a49947 */ /* 0x000fea000383ffff */
.L_x_14:
[----:B------:R-:W-:-:S05]  /*1740*/  VIADD R9, R24, -UR4 ;  /* 0x8000000418097c36 */ /* 0x000fca0008000000 */
[----:B------:R-:W-:-:S13]  /*1750*/  ISETP.GT.AND P1, PT, R9, 0x4, PT ;  /* 0x000000040900780c */ /* 0x000fda0003f24270 */
[----:B------:R-:W-:Y:S05]  /*1760*/  @!P1 BRA `(.L_x_16) ;  /* 0x0000000000b49947 */ /* 0x000fea0003800000 */
[----:B------:R-:W1:Y:S01]  /*1770*/  LDC.64 R14, c[0x0][0x390] ;  /* 0x0000e400ff0e7b82 */ /* 0x000e620000000a00 */
[----:B--2---:R-:W-:Y:S01]  /*1780*/  IADD3 R21, PT, PT, R7, R22, RZ ;  /* 0x0000001607157210 */ /* 0x004fe20007ffe0ff */
[----:B------:R-:W-:-:S03]  /*1790*/  IMAD R26, R4, 0x4, R22 ;  /* 0x00000004041a7824 */ /* 0x000fc600078e0216 */
[----:B------:R-:W-:Y:S01]  /*17a0*/  IADD3 R27, PT, PT, R4, R21, RZ ;  /* 0x00000015041b7210 */ /* 0x000fe20007ffe0ff */
[----:B------:R-:W-:Y:S02]  /*17b0*/  IMAD.IADD R9, R7, 0x1, R26 ;  /* 0x0000000107097824 */ /* 0x000fe400078e021a */
[----:B-1----:R-:W-:-:S04]  /*17c0*/  IMAD.WIDE.U32 R20, R21, 0x4, R14 ;  /* 0x0000000415147825 */ /* 0x002fc800078e000e */
[--C-:B------:R-:W-:Y:S01]  /*17d0*/  IMAD.WIDE.U32 R28, R27, 0x4, R14.reuse ;  /* 0x000000041b1c7825 */ /* 0x100fe200078e000e */
[----:B------:R-:W-:Y:S01]  /*17e0*/  IADD3 R27, PT, PT, R4, R27, RZ ;  /* 0x0000001b041b7210 */ /* 0x000fe20007ffe0ff */
[----:B------:R1:W2:Y:S02]  /*17f0*/  LDG.E R25, desc[UR10][R20.64] ;  /* 0x0000000a14197981 */ /* 0x0002a4000c1e1900 */
[----:B------:R-:W-:-:S04]  /*1800*/  IMAD.WIDE.U32 R16, R9, 0x4, R14 ;  /* 0x0000000409107825 */ /* 0x000fc800078e000e */
[----:B------:R-:W-:Y:S01]  /*1810*/  IMAD.WIDE.U32 R18, R27, 0x4, R14 ;  /* 0x000000041b127825 */ /* 0x000fe200078e000e */
[----:B------:R3:W4:Y:S03]  /*1820*/  LDG.E R23, desc[UR10][R16.64] ;  /* 0x0000000a10177981 */ /* 0x000726000c1e1900 */
[----:B-1----:R-:W-:Y:S02]  /*1830*/  IMAD.IADD R21, R4, 0x1, R9 ;  /* 0x0000000104157824 */ /* 0x002fe400078e0209 */
[----:B------:R1:W5:Y:S04]  /*1840*/  LDG.E R9, desc[UR10][R28.64] ;  /* 0x0000000a1c097981 */ /* 0x000368000c1e1900 */
[----:B------:R0:W4:Y:S01]  /*1850*/  LDG.E R18, desc[UR10][R18.64] ;  /* 0x0000000a12127981 */ /* 0x000122000c1e1900 */
[----:B---3--:R-:W-:-:S04]  /*1860*/  IMAD.WIDE.U32 R16, R21, 0x4, R14 ;  /* 0x0000000415107825 */ /* 0x008fc800078e000e */
[C---:B------:R-:W-:Y:S01]  /*1870*/  IMAD.IADD R21, R4.reuse, 0x1, R21 ;  /* 0x0000000104157824 */ /* 0x040fe200078e0215 */
[C---:B-1----:R-:W-:Y:S02]  /*1880*/  IADD3 R29, PT, PT, R4.reuse, R27, RZ ;  /* 0x0000001b041d7210 */ /* 0x042fe40007ffe0ff */
[----:B------:R1:W3:Y:S02]  /*1890*/  LDG.E R27, desc[UR10][R16.64] ;  /* 0x0000000a101b7981 */ /* 0x0002e4000c1e1900 */
[----:B0-----:R-:W-:Y:S01]  /*18a0*/  IADD3 R19, PT, PT, R4, R21, RZ ;  /* 0x0000001504137210 */ /* 0x001fe20007ffe0ff */
[----:B------:R-:W-:-:S04]  /*18b0*/  IMAD.WIDE.U32 R28, R29, 0x4, R14 ;  /* 0x000000041d1c7825 */ /* 0x000fc800078e000e */
[--C-:B------:R-:W-:Y:S02]  /*18c0*/  IMAD.WIDE.U32 R20, R21, 0x4, R14.reuse ;  /* 0x0000000415147825 */ /* 0x100fe400078e000e */
[----:B------:R-:W3:Y:S02]  /*18d0*/  LDG.E R28, desc[UR10][R28.64] ;  /* 0x0000000a1c1c7981 */ /* 0x000ee4000c1e1900 */
[----:B------:R-:W-:Y:S02]  /*18e0*/  IMAD.WIDE.U32 R14, R19, 0x4, R14 ;  /* 0x00000004130e7825 */ /* 0x000fe400078e000e */
[----:B------:R-:W3:Y:S04]  /*18f0*/  LDG.E R20, desc[UR10][R20.64] ;  /* 0x0000000a14147981 */ /* 0x000ee8000c1e1900 */
[----:B------:R0:W3:Y:S01]  /*1900*/  LDG.E R14, desc[UR10][R14.64] ;  /* 0x0000000a0e0e7981 */ /* 0x0000e2000c1e1900 */
[----:B------:R-:W-:-:S02]  /*1910*/  IMAD R22, R22, 0x4, R5 ;  /* 0x0000000416167824 */ /* 0x000fc400078e0205 */
[----:B-1----:R-:W-:-:S03]  /*1920*/  IMAD R16, R26, 0x4, R5 ;  /* 0x000000041a107824 */ /* 0x002fc600078e0205 */
[C---:B------:R-:W-:Y:S01]  /*1930*/  LEA R19, R4.reuse, R22, 0x2 ;  /* 0x0000001604137211 */ /* 0x040fe200078e10ff */
[----:B0-----:R-:W-:-:S03]  /*1940*/  IMAD R15, R4, 0x4, R16 ;  /* 0x00000004040f7824 */ /* 0x001fc600078e0210 */
[C---:B------:R-:W-:Y:S01]  /*1950*/  LEA R17, R4.reuse, R19, 0x2 ;  /* 0x0000001304117211 */ /* 0x040fe200078e10ff */
[----:B------:R-:W-:-:S03]  /*1960*/  IMAD R21, R4, 0x4, R15 ;  /* 0x0000000404157824 */ /* 0x000fc600078e020f */
[C---:B------:R-:W-:Y:S02]  /*1970*/  LEA R29, R4.reuse, R17, 0x2 ;  /* 0x00000011041d7211 */ /* 0x040fe400078e10ff */
[----:B------:R-:W-:Y:S01]  /*1980*/  PLOP3.LUT P0, PT, PT, PT, PT, 0x8, 0x80 ;  /* 0x000000000080781c */ /* 0x000fe20003f0e170 */
[----:B------:R-:W-:Y:S01]  /*1990*/  UIADD3 UR4, UPT, UPT, UR4, 0x8, URZ ;  /* 0x0000000804047890 */ /* 0x000fe2000fffe0ff */
[----:B--2---:R-:W-:Y:S04]  /*19a0*/  STS [R22], R25 ;  /* 0x0000001916007388 */ /* 0x004fe80000000800 */
[----:B-----5:R0:W-:Y:S04]  /*19b0*/  STS [R19], R9 ;  /* 0x0000000913007388 */ /* 0x0201e80000000800 */
[----:B----4-:R1:W-:Y:S01]  /*19c0*/  STS [R17], R18 ;  /* 0x0000001211007388 */ /* 0x0103e20000000800 */
[----:B0-----:R-:W-:-:S03]  /*19d0*/  LEA R9, R4, R21, 0x2 ;  /* 0x0000001504097211 */ /* 0x001fc600078e10ff */
[----:B---3--:R1:W-:Y:S04]  /*19e0*/  STS [R29], R28 ;  /* 0x0000001c1d007388 */ /* 0x0083e80000000800 */
[----:B------:R1:W-:Y:S04]  /*19f0*/  STS [R16], R23 ;  /* 0x0000001710007388 */ /* 0x0003e80000000800 */
[----:B------:R1:W-:Y:S04]  /*1a00*/  STS [R15], R27 ;  /* 0x0000001b0f007388 */ /* 0x0003e80000000800 */
[----:B------:R1:W-:Y:S04]  /*1a10*/  STS [R21], R20 ;  /* 0x0000001415007388 */ /* 0x0003e80000000800 */
[----:B------:R1:W-:Y:S01]  /*1a20*/  STS [R9], R14 ;  /* 0x0000000e09007388 */ /* 0x0003e20000000800 */
[----:B------:R-:W-:-:S07]  /*1a30*/  IMAD R22, R4, 0x4, R26 ;  /* 0x0000000404167824 */ /* 0x000fce00078e021a */
.L_x_16:
[----:B------:R-:W-:-:S13]  /*1a40*/  ISETP.NE.OR P0, PT, R24, UR4, P0 ;  /* 0x0000000418007c0c */ /* 0x000fda0008705670 */
[----:B------:R-:W-:Y:S05]  /*1a50*/  @!P0 BRA `(.L_x_12) ;  /* 0x0000000000608947 */ /* 0x000fea0003800000 */
.L_x_13:
[----:B-12---:R-:W-:-:S05]  /*1a60*/  IADD3 R21, PT, PT, R7, R22, RZ ;  /* 0x0000001607157210 */ /* 0x006fca0007ffe0ff */
[----:B------:R-:W-:Y:S02]  /*1a70*/  IMAD.IADD R19, R4, 0x1, R21 ;  /* 0x0000000104137824 */ /* 0x000fe400078e0215 */
[----:B0-----:R-:W-:-:S03]  /*1a80*/  IMAD.WIDE.U32 R20, R21, 0x4, R12 ;  /* 0x0000000415147825 */ /* 0x001fc600078e000c */
[C---:B------:R-:W-:Y:S01]  /*1a90*/  IADD3 R17, PT, PT, R4.reuse, R19, RZ ;  /* 0x0000001304117210 */ /* 0x040fe20007ffe0ff */
[----:B------:R-:W-:Y:S02]  /*1aa0*/  IMAD.WIDE.U32 R18, R19, 0x4, R12 ;  /* 0x0000000413127825 */ /* 0x000fe400078e000c */
[----:B------:R-:W2:Y:S02]  /*1ab0*/  LDG.E R20, desc[UR10][R20.64] ;  /* 0x0000000a14147981 */ /* 0x000ea4000c1e1900 */
[----:B------:R-:W-:Y:S02]  /*1ac0*/  IMAD.IADD R15, R4, 0x1, R17 ;  /* 0x00000001040f7824 */ /* 0x000fe400078e0211 */
[--C-:B------:R-:W-:Y:S01]  /*1ad0*/  IMAD.WIDE.U32 R16, R17, 0x4, R12.reuse ;  /* 0x0000000411107825 */ /* 0x100fe200078e000c */
[----:B------:R-:W3:Y:S03]  /*1ae0*/  LDG.E R18, desc[UR10][R18.64] ;  /* 0x0000000a12127981 */ /* 0x000ee6000c1e1900 */
[----:B------:R-:W-:-:S02]  /*1af0*/  IMAD.WIDE.U32 R14, R15, 0x4, R12 ;  /* 0x000000040f0e7825 */ /* 0x000fc400078e000c */
[----:B------:R-:W4:Y:S04]  /*1b00*/  LDG.E R16, desc[UR10][R16.64] ;  /* 0x0000000a10107981 */ /* 0x000f28000c1e1900 */
[----:B------:R-:W5:Y:S01]  /*1b10*/  LDG.E R14, desc[UR10][R14.64] ;  /* 0x0000000a0e0e7981 */ /* 0x000f62000c1e1900 */
[----:B------:R-:W-:-:S05]  /*1b20*/  LEA R9, R22, R5, 0x2 ;  /* 0x0000000516097211 */ /* 0x000fca00078e10ff */
[----:B------:R-:W-:-:S05]  /*1b30*/  IMAD R23, R4, 0x4, R9 ;  /* 0x0000000404177824 */ /* 0x000fca00078e0209 */
[----:B------:R-:W-:Y:S01]  /*1b40*/  LEA R25, R4, R23, 0x2 ;  /* 0x0000001704197211 */ /* 0x000fe200078e10ff */
[----:B------:R-:W-:-:S04]  /*1b50*/  UIADD3 UR4, UPT, UPT, UR4, 0x4, URZ ;  /* 0x0000000404047890 */ /* 0x000fc8000fffe0ff */
[----:B------:R-:W-:Y:S02]  /*1b60*/  IMAD R27, R4, 0x4, R25 ;  /* 0x00000004041b7824 */ /* 0x000fe400078e0219 */
[----:B------:R-:W-:Y:S02]  /*1b70*/  ISETP.NE.AND P0, PT, R24, UR4, PT ;  /* 0x0000000418007c0c */ /* 0x000fe4000bf05270 */
[----:B------:R-:W-:Y:S01]  /*1b80*/  LEA R22, R4, R22, 0x2 ;  /* 0x0000001604167211 */ /* 0x000fe200078e10ff */
[----:B--2---:R0:W-:Y:S04]  /*1b90*/  STS [R9], R20 ;  /* 0x0000001409007388 */ /* 0x0041e80000000800 */
[----:B---3--:R0:W-:Y:S04]  /*1ba0*/  STS [R23], R18 ;  /* 0x0000001217007388 */ /* 0x0081e80000000800 */
[----:B----4-:R0:W-:Y:S04]  /*1bb0*/  STS [R25], R16 ;  /* 0x0000001019007388 */ /* 0x0101e80000000800 */
[----:B-----5:R0:W-:Y:S01]  /*1bc0*/  STS [R27], R14 ;  /* 0x0000000e1b007388 */ /* 0x0201e20000000800 */
[----:B------:R-:W-:Y:S05]  /*1bd0*/  @P0 BRA `(.L_x_13) ;  /* 0xfffffffc00a00947 */ /* 0x000fea000383ffff */
.L_x_12:
[----:B------:R-:W-:-:S13]  /*1be0*/  ISETP.NE.AND P0, PT, R11, RZ, PT ;  /* 0x000000ff0b00720c */ /* 0x000fda0003f05270 */
[----:B------:R-:W-:Y:S05]  /*1bf0*/  @!P0 BRA `(.L_x_11) ;  /* 0x00000000002c8947 */ /* 0x000fea0003800000 */
[----:B0-----:R-:W0:Y:S01]  /*1c00*/  LDC.64 R12, c[0x0][0x390] ;  /* 0x0000e400ff0c7b82 */ /* 0x001e220000000a00 */
[----:B------:R-:W-:-:S05]  /*1c10*/  UMOV UR4, URZ ;  /* 0x000000ff00047c82 */ /* 0x000fca0008000000 */
.L_x_17:
[----:B-1----:R-:W-:-:S04]  /*1c20*/  IMAD.IADD R15, R7, 0x1, R22 ;  /* 0x00000001070f7824 */ /* 0x002fc800078e0216 */
[----:B0---4-:R-:W-:-:S06]  /*1c30*/  IMAD.WIDE.U32 R14, R15, 0x4, R12 ;  /* 0x000000040f0e7825 */ /* 0x011fcc00078e000c */
[----:B------:R-:W3:Y:S01]  /*1c40*/  LDG.E R14, desc[UR10][R14.64] ;  /* 0x0000000a0e0e7981 */ /* 0x000ee2000c1e1900 */
[----:B------:R-:W-:Y:S01]  /*1c50*/  LEA R9, R22, R5, 0x2 ;  /* 0x0000000516097211 */ /* 0x000fe200078e10ff */
[----:B------:R-:W-:Y:S01]  /*1c60*/  UIADD3 UR4, UPT, UPT, UR4, 0x1, URZ ;  /* 0x0000000104047890 */ /* 0x000fe2000fffe0ff */
[----:B------:R-:W-:-:S05]  /*1c70*/  IMAD.IADD R22, R4, 0x1, R22 ;  /* 0x0000000104167824 */ /* 0x000fca00078e0216 */
[----:B------:R-:W-:Y:S01]  /*1c80*/  ISETP.NE.AND P0, PT, R11, UR4, PT ;  /* 0x000000040b007c0c */ /* 0x000fe2000bf05270 */
[----:B---3--:R4:W-:-:S12]  /*1c90*/  STS [R9], R14 ;  /* 0x0000000e09007388 */ /* 0x0089d80000000800 */
[----:B------:R-:W-:Y:S05]  /*1ca0*/  @P0 BRA `(.L_x_17) ;  /* 0xfffffffc00dc0947 */ /* 0x000fea000383ffff */
.L_x_11:
[----:B------:R-:W-:Y:S01]  /*1cb0*/  BAR.SYNC.DEFER_BLOCKING 0x0 ;  /* 0x0000000000007b1d */ /* 0x000fe20000010000 */
[----:B------:R-:W-:Y:S02]  /*1cc0*/  IADD3 R0, PT, PT, R0, R2, RZ ;  /* 0x0000000200007210 */ /* 0x000fe40007ffe0ff */
[----:B------:R-:W-:-:S03]  /*1cd0*/  LEA R7, R6, R5, 0x2 ;  /* 0x0000000506077211 */ /* 0x000fc600078e10ff */
[----:B------:R-:W-:Y:S01]  /*1ce0*/  IMAD R3, R3, R0, R8 ;  /* 0x0000000003037224 */ /* 0x000fe200078e0208 */
[----:B------:R-:W-:-:S03]  /*1cf0*/  UMOV UR4, URZ ;  /* 0x000000ff00047c82 */ /* 0x000fc60008000000 */
[----:B------:R-:W-:-:S04]  /*1d00*/  IMAD.IADD R3, R6, 0x1, R3 ;  /* 0x0000000106037824 */ /* 0x000fc800078e0203 */
[----:B------:R-:W-:-:S07]  /*1d10*/  IMAD.U32 R6, R3, 0x4, R10 ;  /* 0x0000000403067824 */ /* 0x000fce00078e000a */
.L_x_51:
[----:B0-----:R-:W5:Y:S02]  /*1d20*/  LDC.64 R2, c[0x0][0x398] ;  /* 0x0000e600ff027b82 */ /* 0x001f640000000a00 */
[----:B-----5:R-:W5:Y:S01]  /*1d30*/  LDG.E R3, desc[UR10][R2.64] ;  /* 0x0000000a02037981 */ /* 0x020f62000c1e1900 */
[----:B------:R-:W-:Y:S01]  /*1d40*/  UIADD3 UR4, UPT, UPT, UR4, 0x1, URZ ;  /* 0x0000000104047890 */ /* 0x000fe2000fffe0ff */
[----:B------:R-:W-:Y:S03]  /*1d50*/  BSSY.RECONVERGENT B0, `(.L_x_18) ;  /* 0x000000c000007945 */ /* 0x000fe60003800200 */
[----:B------:R-:W-:Y:S01]  /*1d60*/  UISETP.NE.AND UP2, UPT, UR4, 0x1f4, UPT ;  /* 0x000001f40400788c */ /* 0x000fe2000bf45270 */
[----:B-----5:R-:W-:-:S13]  /*1d70*/  ISETP.GE.AND P0, PT, R8, R3, PT ;  /* 0x000000030800720c */ /* 0x020fda0003f06270 */
[----:B---34-:R-:W-:Y:S05]  /*1d80*/  @P0 BRA `(.L_x_19) ;  /* 0x0000000000200947 */ /* 0x018fea0003800000 */
[----:B------:R-:W-:Y:S01]  /*1d90*/  HFMA2 R2, -RZ, RZ, 1.75, 0 ;  /* 0x3f000000ff027431 */ /* 0x000fe200000001ff */
[----:B01--4-:R-:W-:Y:S01]  /*1da0*/  MOV R9, R6 ;  /* 0x0000000600097202 */ /* 0x013fe20000000f00 */
[----:B------:R-:W-:-:S07]  /*1db0*/  IMAD.MOV.U32 R0, RZ, RZ, R8 ;  /* 0x000000ffff007224 */ /* 0x000fce00078e0008 */
.L_x_20:
[----:B------:R-:W-:Y:S01]  /*1dc0*/  IMAD.IADD R0, R4, 0x1, R0 ;  /* 0x0000000104007824 */ /* 0x000fe200078e0200 */
[----:B------:R0:W-:Y:S04]  /*1dd0*/  STS [R9], R2 ;  /* 0x0000000209007388 */ /* 0x0001e80000000800 */
[----:B------:R-:W-:Y:S02]  /*1de0*/  ISETP.GE.AND P0, PT, R0, R3, PT ;  /* 0x000000030000720c */ /* 0x000fe40003f06270 */
[----:B0-----:R-:W-:-:S11]  /*1df0*/  LEA R9, R4, R9, 0x2 ;  /* 0x0000000904097211 */ /* 0x001fd600078e10ff */
[----:B------:R-:W-:Y:S05]  /*1e00*/  @!P0 BRA `(.L_x_20) ;  /* 0xfffffffc00ec8947 */ /* 0x000fea000383ffff */
.L_x_19:
[----:B------:R-:W-:Y:S05]  /*1e10*/  BSYNC.RECONVERGENT B0 ;  /* 0x0000000000007941 */ /* 0x000fea0003800200 */
.L_x_18:
[----:B-1----:R-:W-:Y:S02]  /*1e20*/  HFMA2 R11, -RZ, RZ, 0, 0 ;  /* 0x00000000ff0b7431 */ /* 0x002fe400000001ff */
[----:B------:R-:W-:Y:S01]  /*1e30*/  IMAD.MOV.U32 R3, RZ, RZ, RZ ;  /* 0x000000ffff037224 */ /* 0x000fe200078e00ff */
[----:B------:R-:W-:Y:S01]  /*1e40*/  UPLOP3.LUT UP0, UPT, UPT, UPT, UPT, 0x80, 0x8 ;  /* 0x000000000008789c */ /* 0x000fe20003f0f070 */
[----:B0-23--:R-:W-:Y:S01]  /*1e50*/  IMAD.MOV.U32 R12, RZ, RZ, RZ ;  /* 0x000000ffff0c7224 */ /* 0x00dfe200078e00ff */
[----:B------:R-:W-:Y:S01]  /*1e60*/  UMOV UR5, URZ ;  /* 0x000000ff00057c82 */ /* 0x000fe20008000000 */
[----:B------:R-:W-:-:S08]  /*1e70*/  UMOV UR6, URZ ;  /* 0x000000ff00067c82 */ /* 0x000fd00008000000 */
.L_x_50:
[----:B0-----:R-:W0:Y:S02]  /*1e80*/  LDCU.64 UR8, c[0x0][0x398] ;  /* 0x00007300ff0877ac */ /* 0x001e240008000a00 */
[----:B0-----:R-:W-:-:S04]  /*1e90*/  ULEA UR7, UP1, UR5, UR8, 0x2 ;  /* 0x0000000805077291 */ /* 0x001fc8000f8210ff */
[----:B------:R-:W-:Y:S02]  /*1ea0*/  ULEA.HI.X UR5, UR5, UR9, UR6, 0x2, UP1 ;  /* 0x0000000905057291 */ /* 0x000fe400088f1406 */
[----:B------:R-:W-:-:S04]  /*1eb0*/  MOV R18, UR7 ;  /* 0x0000000700127c02 */ /* 0x000fc80008000f00 */
[----:B-1----:R-:W-:-:S05]  /*1ec0*/  IMAD.U32 R19, RZ, RZ, UR5 ;  /* 0x00000005ff137e24 */ /* 0x002fca000f8e00ff */
[----:B--2-4-:R-:W2:Y:S04]  /*1ed0*/  LDG.E R9, desc[UR10][R18.64+0x4] ;  /* 0x0000040a12097981 */ /* 0x014ea8000c1e1900 */
[----:B---3--:R-:W3:Y:S01]  /*1ee0*/  LDG.E R14, desc[UR10][R18.64] ;  /* 0x0000000a120e7981 */ /* 0x008ee2000c1e1900 */
[----:B------:R-:W-:Y:S01]  /*1ef0*/  UPLOP3.LUT UP1, UPT, UPT, UPT, UP0, 0x80, 0x8 ;  /* 0x000000000008789c */ /* 0x000fe20003f2f000 */
[----:B------:R-:W-:Y:S01]  /*1f00*/  BSSY.RECONVERGENT B0, `(.L_x_21) ;  /* 0x0000010000007945 */ /* 0x000fe20003800200 */
[----:B--2---:R-:W-:Y:S02]  /*1f10*/  ISETP.GE.AND P0, PT, R8, R9, PT ;  /* 0x000000090800720c */ /* 0x004fe40003f06270 */
[C---:B---3--:R-:W-:Y:S01]  /*1f20*/  IADD3 R16, PT, PT, R14.reuse, R3, RZ ;  /* 0x000000030e107210 */ /* 0x048fe20007ffe0ff */
[C---:B------:R-:W-:Y:S01]  /*1f30*/  IMAD.IADD R11, R14.reuse, 0x1, R11 ;  /* 0x000000010e0b7824 */ /* 0x040fe200078e020b */
[----:B------:R-:W-:-:S02]  /*1f40*/  ISETP.GE.AND P1, PT, R14, 0x1, PT ;  /* 0x000000010e00780c */ /* 0x000fc40003f26270 */
[----:B------:R-:W-:-:S07]  /*1f50*/  LEA R13, R16, R7, 0x2 ;  /* 0x00000007100d7211 */ /* 0x000fce00078e10ff */
[----:B------:R-:W-:Y:S05]  /*1f60*/  @P0 BRA `(.L_x_22) ;  /* 0x0000000000240947 */ /* 0x000fea0003800000 */
[----:B------:R-:W-:-:S07]  /*1f70*/  IMAD.MOV.U32 R0, RZ, RZ, R8 ;  /* 0x000000ffff007224 */ /* 0x000fce00078e0008 */
.L_x_23:
[----:B0-----:R-:W-:Y:S02]  /*1f80*/  IADD3 R2, PT, PT, R11, R0, RZ ;  /* 0x000000000b027210 */ /* 0x001fe40007ffe0ff */
[----:B------:R-:W-:Y:S01]  /*1f90*/  LEA R15, R0, R13, 0x2 ;  /* 0x0000000d000f7211 */ /* 0x000fe200078e10ff */
[----:B------:R-:W-:Y:S02]  /*1fa0*/  IMAD.IADD R0, R4, 0x1, R0 ;  /* 0x0000000104007824 */ /* 0x000fe400078e0200 */
[----:B------:R-:W-:-:S03]  /*1fb0*/  IMAD R2, R2, 0x4, R5 ;  /* 0x0000000402027824 */ /* 0x000fc600078e0205 */
[----:B------:R-:W-:-:S03]  /*1fc0*/  ISETP.GE.AND P0, PT, R0, R9, PT ;  /* 0x000000090000720c */ /* 0x000fc60003f06270 */
[----:B------:R-:W0:Y:S04]  /*1fd0*/  LDS R2, [R2] ;  /* 0x0000000002027984 */ /* 0x000e280000000800 */
[----:B0-----:R0:W-:Y:S06]  /*1fe0*/  STS [R15], R2 ;  /* 0x000000020f007388 */ /* 0x0011ec0000000800 */
[----:B------:R-:W-:Y:S05]  /*1ff0*/  @!P0 BRA `(.L_x_23) ;  /* 0xfffffffc00e08947 */ /* 0x000fea000383ffff */
.L_x_22:
[----:B------:R-:W-:Y:S05]  /*2000*/  BSYNC.RECONVERGENT B0 ;  /* 0x0000000000007941 */ /* 0x000fea0003800200 */
.L_x_21:
[----:B------:R-:W-:Y:S05]  /*2010*/  @!P1 BRA `(.L_x_24) ;  /* 0x0000000800149947 */ /* 0x000fea0003800000 */
[C---:B------:R-:W-:Y:S01]  /*2020*/  ISETP.GE.U32.AND P0, PT, R14.reuse, 0x4, PT ;  /* 0x000000040e00780c */ /* 0x040fe20003f06070 */
[----:B------:R-:W-:Y:S01]  /*2030*/  HFMA2 R0, -RZ, RZ, 0, 0 ;  /* 0x00000000ff007431 */ /* 0x000fe200000001ff */
[----:B------:R-:W-:-:S11]  /*2040*/  LOP3.LUT R21, R14, 0x3, RZ, 0xc0, !PT ;  /* 0x000000030e157812 */ /* 0x000fd600078ec0ff */
[----:B------:R-:W-:Y:S05]  /*2050*/  @!P0 BRA `(.L_x_25) ;  /* 0x0000000400148947 */ /* 0x000fea0003800000 */
[----:B------:R-:W-:Y:S01]  /*2060*/  LOP3.LUT R0, R14, 0x7ffffffc, RZ, 0xc0, !PT ;  /* 0x7ffffffc0e007812 */ /* 0x000fe200078ec0ff */
[----:B------:R-:W-:-:S06]  /*2070*/  UMOV UR5, URZ ;  /* 0x000000ff00057c82 */ /* 0x000fcc0008000000 */
.L_x_35:
[----:B------:R-:W-:Y:S01]  /*2080*/  ISETP.GE.AND P0, PT, R8, R9, PT ;  /* 0x000000090800720c */ /* 0x000fe20003f06270 */
[----:B------:R-:W-:-:S12]  /*2090*/  BSSY.RECONVERGENT B0, `(.L_x_26) ;  /* 0x000003e000007945 */ /* 0x000fd80003800200 */
[----:B-1----:R-:W-:Y:S05]  /*20a0*/  @P0 BRA `(.L_x_27) ;  /* 0x0000000000f00947 */ /* 0x002fea0003800000 */
[----:B0-----:R-:W-:Y:S01]  /*20b0*/  VIADD R2, R3, UR5 ;  /* 0x0000000503027c36 */ /* 0x001fe20008000000 */
[----:B------:R-:W-:Y:S01]  /*20c0*/  BSSY.RECONVERGENT B1, `(.L_x_28) ;  /* 0x000000f000017945 */ /* 0x000fe20003800200 */
[----:B------:R-:W-:Y:S01]  /*20d0*/  IMAD R23, R9, UR5, R12 ;  /* 0x0000000509177c24 */ /* 0x000fe2000f8e020c */
[----:B------:R-:W-:Y:S01]  /*20e0*/  MOV R18, R8 ;  /* 0x0000000800127202 */ /* 0x000fe20000000f00 */
[----:B------:R-:W-:-:S07]  /*20f0*/  IMAD R2, R2, 0x4, R7 ;  /* 0x0000000402027824 */ /* 0x000fce00078e0207 */
.L_x_29:
[----:B------:R-:W-:Y:S01]  /*2100*/  IADD3 R15, PT, PT, R23, R18, RZ ;  /* 0x00000012170f7210 */ /* 0x000fe20007ffe0ff */
[----:B0-----:R-:W-:Y:S02]  /*2110*/  IMAD R19, R18, 0x4, R13 ;  /* 0x0000000412137824 */ /* 0x001fe400078e020d */
[----:B------:R-:W-:Y:S01]  /*2120*/  IMAD.IADD R18, R4, 0x1, R18 ;  /* 0x0000000104127824 */ /* 0x000fe200078e0212 */
[----:B------:R-:W-:Y:S02]  /*2130*/  LEA R17, R15, R10, 0x2 ;  /* 0x0000000a0f117211 */ /* 0x000fe400078e10ff */
[----:B------:R-:W-:Y:S02]  /*2140*/  LDS R15, [R2] ;  /* 0x00000000020f7984 */ /* 0x000fe40000000800 */
[----:B------:R-:W-:Y:S02]  /*2150*/  ISETP.GE.AND P0, PT, R18, R9, PT ;  /* 0x000000091200720c */ /* 0x000fe40003f06270 */
[----:B------:R-:W-:Y:S04]  /*2160*/  LDS R22, [R19] ;  /* 0x0000000013167984 */ /* 0x000fe80000000800 */
[----:B------:R-:W0:Y:S02]  /*2170*/  LDS R20, [R17] ;  /* 0x0000000011147984 */ /* 0x000e240000000800 */
[----:B0-----:R-:W-:-:S05]  /*2180*/  FFMA R20, R15, R20, R22 ;  /* 0x000000140f147223 */ /* 0x001fca0000000016 */
[----:B------:R0:W-:Y:S01]  /*2190*/  STS [R19], R20 ;  /* 0x0000001413007388 */ /* 0x0001e20000000800 */
[----:B------:R-:W-:Y:S05]  /*21a0*/  @!P0 BRA `(.L_x_29) ;  /* 0xfffffffc00d48947 */ /* 0x000fea000383ffff */
[----:B------:R-:W-:Y:S05]  /*21b0*/  BSYNC.RECONVERGENT B1 ;  /* 0x0000000000017941 */ /* 0x000fea0003800200 */
.L_x_28:
[----:B------:R-:W-:Y:S01]  /*21c0*/  BSSY.RECONVERGENT B1, `(.L_x_30) ;  /* 0x000000e000017945 */ /* 0x000fe20003800200 */
[----:B------:R-:W-:Y:S01]  /*21d0*/  IADD3 R23, PT, PT, R9, R23, RZ ;  /* 0x0000001709177210 */ /* 0x000fe20007ffe0ff */
[----:B------:R-:W-:-:S07]  /*21e0*/  IMAD.MOV.U32 R18, RZ, RZ, R8 ;  /* 0x000000ffff127224 */ /* 0x000fce00078e0008 */
.L_x_31:
[----:B------:R-:W-:Y:S01]  /*21f0*/  IADD3 R15, PT, PT, R23, R18, RZ ;  /* 0x00000012170f7210 */ /* 0x000fe20007ffe0ff */
[----:B01----:R-:W-:Y:S02]  /*2200*/  IMAD R19, R18, 0x4, R13 ;  /* 0x0000000412137824 */ /* 0x003fe400078e020d */
[----:B------:R-:W-:Y:S01]  /*2210*/  IMAD.IADD R18, R4, 0x1, R18 ;  /* 0x0000000104127824 */ /* 0x000fe200078e0212 */
[----:B------:R-:W-:Y:S02]  /*2220*/  LEA R17, R15, R10, 0x2 ;  /* 0x0000000a0f117211 */ /* 0x000fe400078e10ff */
[----:B------:R-:W-:Y:S02]  /*2230*/  LDS R15, [R2+0x4] ;  /* 0x00000400020f7984 */ /* 0x000fe40000000800 */
[----:B------:R-:W-:Y:S02]  /*2240*/  ISETP.GE.AND P0, PT, R18, R9, PT ;  /* 0x000000091200720c */ /* 0x000fe40003f06270 */
[----:B------:R-:W-:Y:S04]  /*2250*/  LDS R22, [R19] ;  /* 0x0000000013167984 */ /* 0x000fe80000000800 */
[----:B------:R-:W0:Y:S02]  /*2260*/  LDS R20, [R17] ;  /* 0x0000000011147984 */ /* 0x000e240000000800 */
[----:B0-----:R-:W-:-:S05]  /*2270*/  FFMA R20, R15, R20, R22 ;  /* 0x000000140f147223 */ /* 0x001fca0000000016 */
[----:B------:R1:W-:Y:S01]  /*2280*/  STS [R19], R20 ;  /* 0x0000001413007388 */ /* 0x0003e20000000800 */
[----:B------:R-:W-:Y:S05]  /*2290*/  @!P0 BRA `(.L_x_31) ;  /* 0xfffffffc00d48947 */ /* 0x000fea000383ffff */
[----:B------:R-:W-:Y:S05]  /*22a0*/  BSYNC.RECONVERGENT B1 ;  /* 0x0000000000017941 */ /* 0x000fea0003800200 */
.L_x_30:
[----:B------:R-:W-:Y:S01]  /*22b0*/  BSSY.RECONVERGENT B1, `(.L_x_32) ;  /* 0x000000e000017945 */ /* 0x000fe20003800200 */
[----:B------:R-:W-:Y:S01]  /*22c0*/  IADD3 R23, PT, PT, R9, R23, RZ ;  /* 0x0000001709177210 */ /* 0x000fe20007ffe0ff */
[----:B------:R-:W-:-:S07]  /*22d0*/  IMAD.MOV.U32 R18, RZ, RZ, R8 ;  /* 0x000000ffff127224 */ /* 0x000fce00078e0008 */
.L_x_33:
        /* <DEDUP_REMOVED lines=12> */
.L_x_32:
[----:B------:R-:W-:Y:S01]  /*23a0*/  IADD3 R23, PT, PT, R9, R23, RZ ;  /* 0x0000001709177210 */ /* 0x000fe20007ffe0ff */
[----:B------:R-:W-:-:S07]  /*23b0*/  IMAD.MOV.U32 R18, RZ, RZ, R8 ;  /* 0x000000ffff127224 */ /* 0x000fce00078e0008 */
.L_x_34:
        /* <DEDUP_REMOVED lines=11> */
.L_x_27:
[----:B------:R-:W-:Y:S05]  /*2470*/  BSYNC.RECONVERGENT B0 ;  /* 0x0000000000007941 */ /* 0x000fea0003800200 */
.L_x_26:
[----:B------:R-:W-:-:S06]  /*2480*/  UIADD3 UR5, UPT, UPT, UR5, 0x4, URZ ;  /* 0x0000000405057890 */ /* 0x000fcc000fffe0ff */
[----:B------:R-:W-:-:S13]  /*2490*/  ISETP.NE.AND P0, PT, R0, UR5, PT ;  /* 0x0000000500007c0c */ /* 0x000fda000bf05270 */
[----:B------:R-:W-:Y:S05]  /*24a0*/  @P0 BRA `(.L_x_35) ;  /* 0xfffffff800f40947 */ /* 0x000fea000383ffff */
.L_x_25:
[----:B------:R-:W-:-:S13]  /*24b0*/  ISETP.NE.AND P0, PT, R21, RZ, PT ;  /* 0x000000ff1500720c */ /* 0x000fda0003f05270 */
[----:B------:R-:W-:Y:S05]  /*24c0*/  @!P0 BRA `(.L_x_24) ;  /* 0x0000000000e88947 */ /* 0x000fea0003800000 */
[----:B------:R-:W-:Y:S01]  /*24d0*/  ISETP.GE.AND P0, PT, R8, R9, PT ;  /* 0x000000090800720c */ /* 0x000fe20003f06270 */
[----:B------:R-:W-:Y:S01]  /*24e0*/  BSSY.RECONVERGENT B0, `(.L_x_36) ;  /* 0x0000012000007945 */ /* 0x000fe20003800200 */
[----:B0-----:R-:W-:Y:S02]  /*24f0*/  IADD3 R2, PT, PT, R0, R3, RZ ;  /* 0x0000000300027210 */ /* 0x001fe40007ffe0ff */
[----:B------:R-:W-:-:S03]  /*2500*/  ISETP.NE.AND P1, PT, R21, 0x1, PT ;  /* 0x000000011500780c */ /* 0x000fc60003f25270 */
[----:B------:R-:W-:-:S06]  /*2510*/  IMAD R2, R2, 0x4, R7 ;  /* 0x0000000402027824 */ /* 0x000fcc00078e0207 */
[----:B------:R-:W-:Y:S05]  /*2520*/  @P0 BRA `(.L_x_37) ;  /* 0x0000000000340947 */ /* 0x000fea0003800000 */
[----:B-1----:R-:W-:Y:S01]  /*2530*/  IMAD R19, R9, R0, R12 ;  /* 0x0000000009137224 */ /* 0x002fe200078e020c */
[----:B------:R-:W-:-:S07]  /*2540*/  MOV R18, R8 ;  /* 0x0000000800127202 */ /* 0x000fce0000000f00 */
.L_x_38:
[----:B------:R-:W-:Y:S01]  /*2550*/  IMAD.IADD R3, R19, 0x1, R18 ;  /* 0x0000000113037824 */ /* 0x000fe200078e0212 */
[----:B0-----:R-:W-:Y:S02]  /*2560*/  LEA R17, R18, R13, 0x2 ;  /* 0x0000000d12117211 */ /* 0x001fe400078e10ff */
[----:B------:R-:W-:Y:S01]  /*2570*/  IADD3 R18, PT, PT, R4, R18, RZ ;  /* 0x0000001204127210 */ /* 0x000fe20007ffe0ff */
[----:B------:R-:W-:Y:S02]  /*2580*/  IMAD R15, R3, 0x4, R10 ;  /* 0x00000004030f7824 */ /* 0x000fe400078e020a */
[----:B------:R-:W-:Y:S01]  /*2590*/  LDS R3, [R2] ;  /* 0x0000000002037984 */ /* 0x000fe20000000800 */
[----:B------:R-:W-:-:S03]  /*25a0*/  ISETP.GE.AND P0, PT, R18, R9, PT ;  /* 0x000000091200720c */ /* 0x000fc60003f06270 */
[----:B------:R-:W-:Y:S04]  /*25b0*/  LDS R22, [R17] ;  /* 0x0000000011167984 */ /* 0x000fe80000000800 */
[----:B------:R-:W0:Y:S02]  /*25c0*/  LDS R20, [R15] ;  /* 0x000000000f147984 */ /* 0x000e240000000800 */
[----:B0-----:R-:W-:-:S05]  /*25d0*/  FFMA R20, R3, R20, R22 ;  /* 0x0000001403147223 */ /* 0x001fca0000000016 */
[----:B------:R0:W-:Y:S01]  /*25e0*/  STS [R17], R20 ;  /* 0x0000001411007388 */ /* 0x0001e20000000800 */
[----:B------:R-:W-:Y:S05]  /*25f0*/  @!P0 BRA `(.L_x_38) ;  /* 0xfffffffc00d48947 */ /* 0x000fea000383ffff */
.L_x_37:
[----:B------:R-:W-:Y:S05]  /*2600*/  BSYNC.RECONVERGENT B0 ;  /* 0x0000000000007941 */ /* 0x000fea0003800200 */
.L_x_36:
[----:B------:R-:W-:Y:S05]  /*2610*/  @!P1 BRA `(.L_x_24) ;  /* 0x0000000000949947 */ /* 0x000fea0003800000 */
[CC--:B------:R-:W-:Y:S01]  /*2620*/  ISETP.GE.AND P1, PT, R8.reuse, R9.reuse, PT ;  /* 0x000000090800720c */ /* 0x0c0fe20003f26270 */
[----:B------:R-:W-:Y:S01]  /*2630*/  BSSY.RECONVERGENT B0, `(.L_x_39) ;  /* 0x0000012000007945 */ /* 0x000fe20003800200 */
[----:B------:R-:W-:-:S04]  /*2640*/  ISETP.GE.AND P0, PT, R8, R9, PT ;  /* 0x000000090800720c */ /* 0x000fc80003f06270 */
[----:B------:R-:W-:-:S07]  /*2650*/  ISETP.EQ.OR P0, PT, R21, 0x2, P0 ;  /* 0x000000021500780c */ /* 0x000fce0000702670 */
[----:B------:R-:W-:Y:S06]  /*2660*/  @P1 BRA `(.L_x_40) ;  /* 0x0000000000381947 */ /* 0x000fec0003800000 */
[----:B------:R-:W-:Y:S02]  /*2670*/  IMAD R3, R9, R0, R9 ;  /* 0x0000000009037224 */ /* 0x000fe400078e0209 */
[----:B------:R-:W-:-:S03]  /*2680*/  IMAD.MOV.U32 R18, RZ, RZ, R8 ;  /* 0x000000ffff127224 */ /* 0x000fc600078e0008 */
[----:B-1----:R-:W-:-:S07]  /*2690*/  IADD3 R19, PT, PT, R3, R12, RZ ;  /* 0x0000000c03137210 */ /* 0x002fce0007ffe0ff */
.L_x_41:
[----:B------:R-:W-:Y:S01]  /*26a0*/  IMAD.IADD R3, R19, 0x1, R18 ;  /* 0x0000000113037824 */ /* 0x000fe200078e0212 */
[----:B0-2---:R-:W-:Y:S02]  /*26b0*/  LEA R17, R18, R13, 0x2 ;  /* 0x0000000d12117211 */ /* 0x005fe400078e10ff */
[----:B------:R-:W-:Y:S01]  /*26c0*/  IADD3 R18, PT, PT, R4, R18, RZ ;  /* 0x0000001204127210 */ /* 0x000fe20007ffe0ff */
[----:B------:R-:W-:Y:S02]  /*26d0*/  IMAD R15, R3, 0x4, R10 ;  /* 0x00000004030f7824 */ /* 0x000fe400078e020a */
[----:B------:R-:W-:Y:S01]  /*26e0*/  LDS R3, [R2+0x4] ;  /* 0x0000040002037984 */ /* 0x000fe20000000800 */
[----:B------:R-:W-:-:S03]  /*26f0*/  ISETP.GE.AND P1, PT, R18, R9, PT ;  /* 0x000000091200720c */ /* 0x000fc60003f26270 */
[----:B------:R-:W-:Y:S04]  /*2700*/  LDS R22, [R17] ;  /* 0x0000000011167984 */ /* 0x000fe80000000800 */
[----:B------:R-:W0:Y:S02]  /*2710*/  LDS R20, [R15] ;  /* 0x000000000f147984 */ /* 0x000e240000000800 */
[----:B0-----:R-:W-:-:S05]  /*2720*/  FFMA R20, R3, R20, R22 ;  /* 0x0000001403147223 */ /* 0x001fca0000000016 */
[----:B------:R2:W-:Y:S01]  /*2730*/  STS [R17], R20 ;  /* 0x0000001411007388 */ /* 0x0005e20000000800 */
[----:B------:R-:W-:Y:S05]  /*2740*/  @!P1 BRA `(.L_x_41) ;  /* 0xfffffffc00d49947 */ /* 0x000fea000383ffff */
.L_x_40:
[----:B------:R-:W-:Y:S05]  /*2750*/  BSYNC.RECONVERGENT B0 ;  /* 0x0000000000007941 */ /* 0x000fea0003800200 */
.L_x_39:
[----:B------:R-:W-:Y:S04]  /*2760*/  BSSY.RECONVERGENT B0, `(.L_x_24) ;  /* 0x0000010000007945 */ /* 0x000fe80003800200 */
[----:B------:R-:W-:Y:S05]  /*2770*/  @P0 BRA `(.L_x_42) ;  /* 0x0000000000380947 */ /* 0x000fea0003800000 */
[----:B------:R-:W-:Y:S01]  /*2780*/  VIADD R0, R0, 0x2 ;  /* 0x0000000200007836 */ /* 0x000fe20000000000 */
[----:B------:R-:W-:-:S03]  /*2790*/  MOV R18, R8 ;  /* 0x0000000800127202 */ /* 0x000fc60000000f00 */
[----:B-1----:R-:W-:-:S07]  /*27a0*/  IMAD R19, R9, R0, R12 ;  /* 0x0000000009137224 */ /* 0x002fce00078e020c */
.L_x_43:
[----:B------:R-:W-:Y:S01]  /*27b0*/  IMAD.IADD R3, R19, 0x1, R18 ;  /* 0x0000000113037824 */ /* 0x000fe200078e0212 */
[----:B---3--:R-:W-:Y:S01]  /*27c0*/  LEA R15, R18, R13, 0x2 ;  /* 0x0000000d120f7211 */ /* 0x008fe200078e10ff */
[----:B------:R-:W-:Y:S01]  /*27d0*/  LDS R0, [R2+0x8] ;  /* 0x0000080002007984 */ /* 0x000fe20000000800 */
[----:B------:R-:W-:Y:S01]  /*27e0*/  IADD3 R18, PT, PT, R4, R18, RZ ;  /* 0x0000001204127210 */ /* 0x000fe20007ffe0ff */
[----:B------:R-:W-:Y:S02]  /*27f0*/  IMAD R3, R3, 0x4, R10 ;  /* 0x0000000403037824 */ /* 0x000fe400078e020a */
[----:B0-2---:R-:W-:Y:S01]  /*2800*/  LDS R17, [R15] ;  /* 0x000000000f117984 */ /* 0x005fe20000000800 */
[----:B------:R-:W-:-:S03]  /*2810*/  ISETP.GE.AND P0, PT, R18, R9, PT ;  /* 0x000000091200720c */ /* 0x000fc60003f06270 */
[----:B------:R-:W0:Y:S02]  /*2820*/  LDS R3, [R3] ;  /* 0x0000000003037984 */ /* 0x000e240000000800 */
[----:B0-----:R-:W-:-:S05]  /*2830*/  FFMA R0, R0, R3, R17 ;  /* 0x0000000300007223 */ /* 0x001fca0000000011 */
[----:B------:R3:W-:Y:S03]  /*2840*/  STS [R15], R0 ;  /* 0x000000000f007388 */ /* 0x0007e60000000800 */
[----:B------:R-:W-:Y:S05]  /*2850*/  @!P0 BRA `(.L_x_43) ;  /* 0xfffffffc00d48947 */ /* 0x000fea000383ffff */
.L_x_42:
[----:B------:R-:W-:Y:S05]  /*2860*/  BSYNC.RECONVERGENT B0 ;  /* 0x0000000000007941 */ /* 0x000fea0003800200 */
.L_x_24:
[----:B------:R-:W-:Y:S01]  /*2870*/  BAR.SYNC.DEFER_BLOCKING 0x0 ;  /* 0x0000000000007b1d */ /* 0x000fe20000010000 */
[----:B------:R-:W-:-:S05]  /*2880*/  ISETP.GE.AND P0, PT, R8, R9, PT ;  /* 0x000000090800720c */ /* 0x000fca0003f06270 */
[----:B------:R-:W-:Y:S08]  /*2890*/  BSSY.RECONVERGENT B0, `(.L_x_44) ;  /* 0x0000020000007945 */ /* 0x000ff00003800200 */
[----:B------:R-:W-:Y:S05]  /*28a0*/  @P0 BRA `(.L_x_45) ;  /* 0x0000000000780947 */ /* 0x000fea0003800000 */
[----:B------:R-:W-:-:S07]  /*28b0*/  IMAD.MOV.U32 R18, RZ, RZ, R8 ;  /* 0x000000ffff127224 */ /* 0x000fce00078e0008 */
.L_x_49:
[----:B0--34-:R-:W-:Y:S01]  /*28c0*/  LEA R15, R18, R13, 0x2 ;  /* 0x0000000d120f7211 */ /* 0x019fe200078e10ff */
[----:B------:R-:W-:Y:S02]  /*28d0*/  HFMA2 R3, -RZ, RZ, 3.7421875, 0 ;  /* 0x437c0000ff037431 */ /* 0x000fe400000001ff */
[----:B--2---:R-:W-:Y:S01]  /*28e0*/  IMAD.MOV.U32 R17, RZ, RZ, 0x3f000000 ;  /* 0x3f000000ff117424 */ /* 0x004fe200078e00ff */
[----:B------:R-:W-:Y:S01]  /*28f0*/  BSSY.RECONVERGENT B1, `(.L_x_46) ;  /* 0x0000017000017945 */ /* 0x000fe20003800200 */
[----:B------:R-:W-:Y:S01]  /*2900*/  IMAD.IADD R18, R4, 0x1, R18 ;  /* 0x0000000104127824 */ /* 0x000fe200078e0212 */
[----:B------:R-:W0:Y:S04]  /*2910*/  LDS R0, [R15] ;  /* 0x000000000f007984 */ /* 0x000e280000000800 */
[----:B------:R-:W-:Y:S01]  /*2920*/  ISETP.GE.AND P3, PT, R18, R9, PT ;  /* 0x000000091200720c */ /* 0x000fe20003f66270 */
[----:B0-----:R-:W-:-:S04]  /*2930*/  FFMA.SAT R2, R0, -0.0057249800302088260651, R17 ;  /* 0xbbbb989d00027823 */ /* 0x001fc80000002011 */
[----:B------:R-:W-:-:S04]  /*2940*/  FFMA.RM R2, R2, R3, 12582913 ;  /* 0x4b40000102027423 */ /* 0x000fc80000004003 */
[C---:B------:R-:W-:Y:S01]  /*2950*/  FADD R3, R2.reuse, -12583039 ;  /* 0xcb40007f02037421 */ /* 0x040fe20000000000 */
[----:B------:R-:W-:-:S03]  /*2960*/  IMAD.SHL.U32 R2, R2, 0x800000, RZ ;  /* 0x0080000002027824 */ /* 0x000fc600078e00ff */
[----:B------:R-:W-:-:S04]  /*2970*/  FFMA R3, R0, -1.4426950216293334961, -R3 ;  /* 0xbfb8aa3b00037823 */ /* 0x000fc80000000803 */
[----:B------:R-:W-:-:S06]  /*2980*/  FFMA R3, R0, -1.925963033500011079e-08, R3 ;  /* 0xb2a5706000037823 */ /* 0x000fcc0000000003 */
[----:B------:R-:W1:Y:S02]  /*2990*/  MUFU.EX2 R3, R3 ;  /* 0x0000000300037308 */ /* 0x000e640000000800 */
[----:B-1----:R-:W-:-:S05]  /*29a0*/  FFMA R19, R2, R3, 1 ;  /* 0x3f80000002137423 */ /* 0x002fca0000000003 */
[----:B------:R-:W-:-:S04]  /*29b0*/  IADD3 R0, PT, PT, R19, 0x1800000, RZ ;  /* 0x0180000013007810 */ /* 0x000fc80007ffe0ff */
[----:B------:R-:W-:-:S04]  /*29c0*/  LOP3.LUT R0, R0, 0x7f800000, RZ, 0xc0, !PT ;  /* 0x7f80000000007812 */ /* 0x000fc800078ec0ff */
[----:B------:R-:W-:-:S13]  /*29d0*/  ISETP.GT.U32.AND P0, PT, R0, 0x1ffffff, PT ;  /* 0x01ffffff0000780c */ /* 0x000fda0003f04070 */
[----:B------:R-:W-:Y:S05]  /*29e0*/  @P0 BRA `(.L_x_47) ;  /* 0x00000000000c0947 */ /* 0x000fea0003800000 */
[----:B------:R-:W-:-:S07]  /*29f0*/  MOV R17, 0x2a10 ;  /* 0x00002a1000117802 */ /* 0x000fce0000000f00 */
[----:B------:R-:W-:Y:S05]  /*2a00*/  CALL.REL.NOINC `($__internal_0_$__cuda_sm20_rcp_rn_f32_slowpath) ;  /* 0x0000000000407944 */ /* 0x000fea0003c00000 */
[----:B------:R-:W-:Y:S05]  /*2a10*/  BRA `(.L_x_48) ;  /* 0x0000000000107947 */ /* 0x000fea0003800000 */
.L_x_47:
[----:B------:R-:W0:Y:S02]  /*2a20*/  MUFU.RCP R0, R19 ;  /* 0x0000001300007308 */ /* 0x000e240000001000 */
[----:B0-----:R-:W-:-:S04]  /*2a30*/  FFMA R2, R19, R0, -1 ;  /* 0xbf80000013027423 */ /* 0x001fc80000000000 */
[----:B------:R-:W-:-:S04]  /*2a40*/  FADD.FTZ R3, -R2, -RZ ;  /* 0x800000ff02037221 */ /* 0x000fc80000010100 */
[----:B------:R-:W-:-:S07]  /*2a50*/  FFMA R0, R0, R3, R0 ;  /* 0x0000000300007223 */ /* 0x000fce0000000000 */
.L_x_48:
[----:B------:R-:W-:Y:S05]  /*2a60*/  BSYNC.RECONVERGENT B1 ;  /* 0x0000000000017941 */ /* 0x000fea0003800200 */
.L_x_46:
[----:B------:R4:W-:Y:S01]  /*2a70*/  STS [R15], R0 ;  /* 0x000000000f007388 */ /* 0x0009e20000000800 */
[----:B------:R-:W-:Y:S05]  /*2a80*/  @!P3 BRA `(.L_x_49) ;  /* 0xfffffffc008cb947 */ /* 0x000fea000383ffff */
.L_x_45:
[----:B------:R-:W-:Y:S05]  /*2a90*/  BSYNC.RECONVERGENT B0 ;  /* 0x0000000000007941 */ /* 0x000fea0003800200 */
.L_x_44:
[----:B------:R-:W-:Y:S01]  /*2aa0*/  IMAD R12, R14, R9, R12 ;  /* 0x000000090e0c7224 */ /* 0x000fe200078e020c */
[----:B------:R-:W-:Y:S01]  /*2ab0*/  MOV R3, R16 ;  /* 0x0000001000037202 */ /* 0x000fe20000000f00 */
[----:B------:R-:W-:Y:S01]  /*2ac0*/  UPLOP3.LUT UP0, UPT, UPT, UPT, UPT, 0x40, 0x4 ;  /* 0x000000000004789c */ /* 0x000fe20003f0e870 */
[----:B------:R-:W-:Y:S01]  /*2ad0*/  UMOV UR5, 0x1 ;  /* 0x0000000100057882 */ /* 0x000fe20000000000 */
[----:B------:R-:W-:Y:S09]  /*2ae0*/  BRA.U UP1, `(.L_x_50) ;  /* 0xfffffff101e47547 */ /* 0x000ff2000b83ffff */
[----:B------:R-:W-:Y:S05]  /*2af0*/  BRA.U UP2, `(.L_x_51) ;  /* 0xfffffff102887547 */ /* 0x000fea000b83ffff */
[----:B------:R-:W-:Y:S05]  /*2b00*/  EXIT ;  /* 0x000000000000794d */ /* 0x000fea0003800000 */
        .weak           $__internal_0_$__cuda_sm20_rcp_rn_f32_slowpath
        .type           $__internal_0_$__cuda_sm20_rcp_rn_f32_slowpath,@function
        .size           $__internal_0_$__cuda_sm20_rcp_rn_f32_slowpath,(.L_x_58 - $__internal_0_$__cuda_sm20_rcp_rn_f32_slowpath)
$__internal_0_$__cuda_sm20_rcp_rn_f32_slowpath:
[----:B------:R-:W-:Y:S01]  /*2b10*/  IMAD.SHL.U32 R2, R19, 0x2, RZ ;  /* 0x0000000213027824 */ /* 0x000fe200078e00ff */
[----:B------:R-:W-:Y:S01]  /*2b20*/  BSSY.RECONVERGENT B2, `(.L_x_52) ;  /* 0x0000031000027945 */ /* 0x000fe20003800200 */
[----:B------:R-:W-:-:S03]  /*2b30*/  MOV R0, R19 ;  /* 0x0000001300007202 */ /* 0x000fc60000000f00 */
[----:B------:R-:W-:-:S04]  /*2b40*/  SHF.R.U32.HI R2, RZ, 0x18, R2 ;  /* 0x00000018ff027819 */ /* 0x000fc80000011602 */
[----:B------:R-:W-:-:S13]  /*2b50*/  ISETP.NE.U32.AND P0, PT, R2, RZ, PT ;  /* 0x000000ff0200720c */ /* 0x000fda0003f05070 */
[----:B------:R-:W-:Y:S05]  /*2b60*/  @P0 BRA `(.L_x_53) ;  /* 0x0000000000280947 */ /* 0x000fea0003800000 */
[----:B------:R-:W-:-:S05]  /*2b70*/  IMAD.SHL.U32 R2, R0, 0x2, RZ ;  /* 0x0000000200027824 */ /* 0x000fca00078e00ff */
[----:B------:R-:W-:-:S13]  /*2b80*/  ISETP.NE.AND P0, PT, R2, RZ, PT ;  /* 0x000000ff0200720c */ /* 0x000fda0003f05270 */
[----:B------:R-:W-:Y:S01]  /*2b90*/  @P0 FFMA R19, R0, 1.84467440737095516160e+19, RZ ;  /* 0x5f80000000130823 */ /* 0x000fe200000000ff */
[----:B------:R-:W-:Y:S08]  /*2ba0*/  @!P0 MUFU.RCP R3, R0 ;  /* 0x0000000000038308 */ /* 0x000ff00000001000 */
[----:B------:R-:W0:Y:S02]  /*2bb0*/  @P0 MUFU.RCP R2, R19 ;  /* 0x0000001300020308 */ /* 0x000e240000001000 */
[----:B0-----:R-:W-:-:S04]  /*2bc0*/  @P0 FFMA R20, R19, R2, -1 ;  /* 0xbf80000013140423 */ /* 0x001fc80000000002 */
[----:B------:R-:W-:-:S04]  /*2bd0*/  @P0 FADD.FTZ R21, -R20, -RZ ;  /* 0x800000ff14150221 */ /* 0x000fc80000010100 */
[----:B------:R-:W-:-:S04]  /*2be0*/  @P0 FFMA R2, R2, R21, R2 ;  /* 0x0000001502020223 */ /* 0x000fc80000000002 */
[----:B------:R-:W-:Y:S01]  /*2bf0*/  @P0 FFMA R3, R2, 1.84467440737095516160e+19, RZ ;  /* 0x5f80000002030823 */ /* 0x000fe200000000ff */
[----:B------:R-:W-:Y:S06]  /*2c00*/  BRA `(.L_x_54) ;  /* 0x0000000000887947 */ /* 0x000fec0003800000 */
.L_x_53:
[----:B------:R-:W-:-:S04]  /*2c10*/  IADD3 R3, PT, PT, R2, -0xfd, RZ ;  /* 0xffffff0302037810 */ /* 0x000fc80007ffe0ff */
[----:B------:R-:W-:-:S13]  /*2c20*/  ISETP.GT.U32.AND P0, PT, R3, 0x1, PT ;  /* 0x000000010300780c */ /* 0x000fda0003f04070 */
[----:B------:R-:W-:Y:S05]  /*2c30*/  @P0 BRA `(.L_x_55) ;  /* 0x0000000000780947 */ /* 0x000fea0003800000 */
[----:B------:R-:W-:Y:S01]  /*2c40*/  LOP3.LUT R19, R0, 0x7fffff, RZ, 0xc0, !PT ;  /* 0x007fffff00137812 */ /* 0x000fe200078ec0ff */
[----:B------:R-:W-:-:S03]  /*2c50*/  IMAD.MOV.U32 R24, RZ, RZ, 0x3 ;  /* 0x00000003ff187424 */ /* 0x000fc600078e00ff */
[----:B------:R-:W-:Y:S02]  /*2c60*/  LOP3.LUT R19, R19, 0x3f800000, RZ, 0xfc, !PT ;  /* 0x3f80000013137812 */ /* 0x000fe400078efcff */
[----:B------:R-:W-:Y:S02]  /*2c70*/  SHF.L.U32 R23, R24, R3, RZ ;  /* 0x0000000318177219 */ /* 0x000fe400000006ff */
[----:B------:R-:W0:Y:S02]  /*2c80*/  MUFU.RCP R20, R19 ;  /* 0x0000001300147308 */ /* 0x000e240000001000 */
[----:B0-----:R-:W-:-:S04]  /*2c90*/  FFMA R21, R19, R20, -1 ;  /* 0xbf80000013157423 */ /* 0x001fc80000000014 */
[----:B------:R-:W-:-:S04]  /*2ca0*/  FADD.FTZ R21, -R21, -RZ ;  /* 0x800000ff15157221 */ /* 0x000fc80000010100 */
[CCC-:B------:R-:W-:Y:S01]  /*2cb0*/  FFMA.RM R22, R20.reuse, R21.reuse, R20.reuse ;  /* 0x0000001514167223 */ /* 0x1c0fe20000004014 */
[----:B------:R-:W-:-:S04]  /*2cc0*/  FFMA.RP R21, R20, R21, R20 ;  /* 0x0000001514157223 */ /* 0x000fc80000008014 */
[C---:B------:R-:W-:Y:S02]  /*2cd0*/  LOP3.LUT R20, R22.reuse, 0x7fffff, RZ, 0xc0, !PT ;  /* 0x007fffff16147812 */ /* 0x040fe400078ec0ff */
[----:B------:R-:W-:Y:S02]  /*2ce0*/  FSETP.NEU.FTZ.AND P0, PT, R22, R21, PT ;  /* 0x000000151600720b */ /* 0x000fe40003f1d000 */
[----:B------:R-:W-:Y:S02]  /*2cf0*/  LOP3.LUT R20, R20, 0x800000, RZ, 0xfc, !PT ;  /* 0x0080000014147812 */ /* 0x000fe400078efcff */
[----:B------:R-:W-:Y:S02]  /*2d00*/  SEL R21, RZ, 0xffffffff, !P0 ;  /* 0xffffffffff157807 */ /* 0x000fe40004000000 */
[----:B------:R-:W-:Y:S02]  /*2d10*/  LOP3.LUT R22, R23, R20, RZ, 0xc0, !PT ;  /* 0x0000001417167212 */ /* 0x000fe400078ec0ff */
[----:B------:R-:W-:-:S02]  /*2d20*/  IADD3 R21, PT, PT, -R21, RZ, RZ ;  /* 0x000000ff15157210 */ /* 0x000fc40007ffe1ff */
[-C--:B------:R-:W-:Y:S02]  /*2d30*/  SHF.R.U32.HI R22, RZ, R3.reuse, R22 ;  /* 0x00000003ff167219 */ /* 0x080fe40000011616 */
[----:B------:R-:W-:Y:S02]  /*2d40*/  LOP3.LUT P1, RZ, R21, R3, R20, 0xf8, !PT ;  /* 0x0000000315ff7212 */ /* 0x000fe4000782f814 */
[C---:B------:R-:W-:Y:S02]  /*2d50*/  LOP3.LUT P0, RZ, R22.reuse, 0x1, RZ, 0xc0, !PT ;  /* 0x0000000116ff7812 */ /* 0x040fe4000780c0ff */
[----:B------:R-:W-:-:S04]  /*2d60*/  LOP3.LUT P2, RZ, R22, 0x2, RZ, 0xc0, !PT ;  /* 0x0000000216ff7812 */ /* 0x000fc8000784c0ff */
[----:B------:R-:W-:Y:S02]  /*2d70*/  PLOP3.LUT P0, PT, P0, P1, P2, 0xe0, 0x0 ;  /* 0x000000000000781c */ /* 0x000fe40000703c20 */
[----:B------:R-:W-:Y:S02]  /*2d80*/  LOP3.LUT P1, RZ, R0, 0x7fffff, RZ, 0xc0, !PT ;  /* 0x007fffff00ff7812 */ /* 0x000fe4000782c0ff */
[----:B------:R-:W-:-:S05]  /*2d90*/  SEL R3, RZ, 0x1, !P0 ;  /* 0x00000001ff037807 */ /* 0x000fca0004000000 */
[----:B------:R-:W-:-:S05]  /*2da0*/  IMAD.MOV R3, RZ, RZ, -R3 ;  /* 0x000000ffff037224 */ /* 0x000fca00078e0a03 */
[----:B------:R-:W-:Y:S02]  /*2db0*/  ISETP.GE.AND P0, PT, R3, RZ, PT ;  /* 0x000000ff0300720c */ /* 0x000fe40003f06270 */
[----:B------:R-:W-:-:S04]  /*2dc0*/  IADD3 R3, PT, PT, R2, -0xfc, RZ ;  /* 0xffffff0402037810 */ /* 0x000fc80007ffe0ff */
[----:B------:R-:W-:-:S07]  /*2dd0*/  SHF.R.U32.HI R3, RZ, R3, R20 ;  /* 0x00000003ff037219 */ /* 0x000fce0000011614 */
[----:B------:R-:W-:-:S05]  /*2de0*/  @!P0 VIADD R3, R3, 0x1 ;  /* 0x0000000103038836 */ /* 0x000fca0000000000 */
[----:B------:R-:W-:-:S04]  /*2df0*/  @!P1 SHF.L.U32 R3, R3, 0x1, RZ ;  /* 0x0000000103039819 */ /* 0x000fc800000006ff */
[----:B------:R-:W-:Y:S01]  /*2e00*/  LOP3.LUT R3, R3, 0x80000000, R0, 0xf8, !PT ;  /* 0x8000000003037812 */ /* 0x000fe200078ef800 */
[----:B------:R-:W-:Y:S06]  /*2e10*/  BRA `(.L_x_54) ;  /* 0x0000000000047947 */ /* 0x000fec0003800000 */
.L_x_55:
[----:B------:R0:W1:Y:S02]  /*2e20*/  MUFU.RCP R3, R0 ;  /* 0x0000000000037308 */ /* 0x0000640000001000 */
.L_x_54:
[----:B------:R-:W-:Y:S05]  /*2e30*/  BSYNC.RECONVERGENT B2 ;  /* 0x0000000000027941 */ /* 0x000fea0003800200 */
.L_x_52:
[----:B01----:R-:W-:Y:S01]  /*2e40*/  IMAD.MOV.U32 R0, RZ, RZ, R3 ;  /* 0x000000ffff007224 */ /* 0x003fe200078e0003 */
[----:B------:R-:W-:Y:S01]  /*2e50*/  MOV R2, R17 ;  /* 0x0000001100027202 */ /* 0x000fe20000000f00 */
[----:B------:R-:W-:-:S04]  /*2e60*/  IMAD.MOV.U32 R3, RZ, RZ, 0x0 ;  /* 0x00000000ff037424 */ /* 0x000fc800078e00ff */
[----:B------:R-:W-:Y:S05]  /*2e70*/  RET.REL.NODEC R2 `(_Z14simulateSharediPKfS0_PKiS0_Pf) ;  /* 0xffffffd002607950 */ /* 0x000fea0003c3ffff */
.L_x_56:
        /* <DEDUP_REMOVED lines=16> */
.L_x_58:


//--------------------- .nv.global.init           --------------------------
	.section	.nv.global.init,"aw",@progbits
	.align	8
.nv.global.init:
	.type		game1_d,@object
	.size		game1_d,($str$5 - game1_d)
game1_d:
        /*0000*/ 	.byte	0x08, 0x00, 0x00, 0x00, 0x00, 0x00, 0x00, 0x00
	.type		$str$5,@object
	.size		$str$5,($str$4 - $str$5)
$str$5:
        /*0008*/ 	.byte	0x25, 0x64, 0x0a, 0x00
	.type		$str$4,@object
	.size		$str$4,(.L_1 - $str$4)
$str$4:
        /*000c*/ 	.byte	0x69, 0x6e, 0x20, 0x67, 0x61, 0x6d, 0x65, 0x0a, 0x00
.L_1:


//--------------------- .nv.shared._Z11game_kernelPFiiE --------------------------
	.section	.nv.shared._Z11game_kernelPFiiE,"aw",@nobits
	.sectionflags	@""
	.align	16
	.zero		1024


//--------------------- .nv.shared.reserved.0     --------------------------
	.section	.nv.shared.reserved.0,"aw",@nobits
	.weak		__nv_reservedSMEM_offset_0_alias
	.size		__nv_reservedSMEM_offset_0_alias, 0, 64
	.other		__nv_reservedSMEM_offset_0_alias,@"STO_CUDA_RESERVED_SHARED STV_DEFAULT"
__nv_reservedSMEM_offset_0_alias:
	.zero		0
	.zero		64


//--------------------- .nv.shared._Z14simulateSharediPKfS0_PKiS0_Pf --------------------------
	.section	.nv.shared._Z14simulateSharediPKfS0_PKiS0_Pf,"aw",@nobits
	.sectionflags	@""
	.align	16
	.zero		1024


//--------------------- .nv.constant0._Z11game_kernelPFiiE --------------------------
	.section	.nv.constant0._Z11game_kernelPFiiE,"a",@progbits
	.sectionflags	@""
	.align	4
.nv.constant0._Z11game_kernelPFiiE:
	.zero		904


//--------------------- .nv.constant0._Z14simulateSharediPKfS0_PKiS0_Pf --------------------------
	.section	.nv.constant0._Z14simulateSharediPKfS0_PKiS0_Pf,"a",@progbits
	.sectionflags	@""
	.align	4
.nv.constant0._Z14simulateSharediPKfS0_PKiS0_Pf:
	.zero		944


//--------------------- SYMBOLS --------------------------

	.type		.nv.reservedSmem.offset0,@object
	.size		.nv.reservedSmem.offset0,0x4
	.type		.nv.reservedSmem.cap,@object
	.size		.nv.reservedSmem.cap,0x4
	.type		vprintf,@function
